// auto-generated by cutlass_sweep.gemm — config: {"arch": "sm_100", "cluster_m": 1, "cluster_n": 1, "dtype": "int8", "stages": 5, "tile_k": 64, "tile_m": 64, "tile_n": 128}
#include "cutlass/cutlass.h"
#include "cutlass/gemm/collective/collective_builder.hpp"
#include "cutlass/gemm/device/gemm_universal_adapter.h"
#include "cutlass/gemm/kernel/gemm_universal.hpp"
#include "cutlass/epilogue/collective/collective_builder.hpp"

using ElemA = int8_t;
using ElemB = int8_t;
using ElemCD = int8_t;
using Acc  = int32_t;
using TileShape    = cute::Shape<cute::_64, cute::_128, cute::_64>;
using ClusterShape = cute::Shape<cute::_1, cute::_1, cute::_1>;

using CollectiveEpilogue = typename cutlass::epilogue::collective::CollectiveBuilder<
    cutlass::arch::Sm100, cutlass::arch::OpClassTensorOp,
    TileShape, ClusterShape,
    cutlass::epilogue::collective::EpilogueTileAuto,
    Acc, Acc,
    ElemCD, cutlass::layout::RowMajor, 128 / cutlass::sizeof_bits<ElemCD>::value,
    ElemCD, cutlass::layout::RowMajor, 128 / cutlass::sizeof_bits<ElemCD>::value,
    cutlass::epilogue::collective::EpilogueScheduleAuto
  >::CollectiveOp;

using CollectiveMainloop = typename cutlass::gemm::collective::CollectiveBuilder<
    cutlass::arch::Sm100, cutlass::arch::OpClassTensorOp,
    ElemA, cutlass::layout::RowMajor, 128 / cutlass::sizeof_bits<ElemA>::value,
    ElemB, cutlass::layout::ColumnMajor, 128 / cutlass::sizeof_bits<ElemB>::value,
    Acc,
    TileShape, ClusterShape,
    cutlass::gemm::collective::StageCount<5>,
    cutlass::gemm::collective::KernelScheduleAuto
  >::CollectiveOp;

using GemmKernel = cutlass::gemm::kernel::GemmUniversal<
    cute::Shape<int,int,int,int>,
    CollectiveMainloop,
    CollectiveEpilogue
>;
using Gemm = cutlass::gemm::device::GemmUniversalAdapter<GemmKernel>;

// Force the device kernel symbol into the cubin without needing a host main.
auto* _anchor = &cutlass::device_kernel<GemmKernel>;


// ===== COMPILED SASS (sm_100a) =====

	.target	sm_100a

	.elftype	@"ET_EXEC"


//--------------------- .note.nv.tkinfo           --------------------------
	.section	.note.nv.tkinfo,"",@"SHT_NOTE"
	.sectionflags	@"SHF_NOTE_NV_TKINFO"
	.tkinfo
        /*0018*/ 	.word	0x00000002
        /*0030*/ 	.string	""
        /*0030*/ 	.string	"ptxas"
        /*0030*/ 	.string	"Cuda compilation tools, release 13.0, V13.0.88"
        /*0030*/ 	.string	"Build cuda_13.0.r13.0/compiler.36424714_0"
        /*0030*/ 	.string	"-arch sm_100a -m 64 "



//--------------------- .note.nv.cuinfo           --------------------------
	.section	.note.nv.cuinfo,"",@"SHT_NOTE"
	.sectionflags	@"SHF_NOTE_NV_CUINFO"
        /*0018*/ 	.short	0x0002
        /*001a*/ 	.short	0x0064
        /*001c*/ 	.short	0x0082
	.zero		2


//--------------------- .nv.info                  --------------------------
	.section	.nv.info,"",@"SHT_CUDA_INFO"
	.align	4


	//----- nvinfo : EIATTR_REGCOUNT
	.align		4
        /*0000*/ 	.byte	0x04, 0x2f
        /*0002*/ 	.short	(.L_19 - .L_18)
	.align		4
.L_18:
        /*0004*/ 	.word	index@(_ZN7cutlass13device_kernelINS_4gemm6kernel13GemmUniversalIN4cute5tupleIJiiiiEEENS1_10collective13CollectiveMmaINS1_35MainloopSm100TmaUmmaWarpSpecializedILi5ELi2ELi4ENS5_IJNS4_1CILi1EEESB_SB_EEEEENS5_IJNSA_ILi64EEENSA_ILi128EEESE_EEEaNS5_IJlSB_lEEEaSH_NS4_8TiledMMAINS4_8MMA_AtomIJNS4_15SM100_MMA_S8_SSIaaiLi64ELi128ELNS4_4UMMA5MajorE0ELSM_0ELNSL_8SaturateE0EEEEEENS4_6LayoutISC_NS5_IJNSA_ILi0EEESR_SR_EEEEENS5_IJNS4_10UnderscoreESU_SU_EEEEENS4_13SM90_TMA_LOADENS4_14ComposedLayoutINS4_7SwizzleILi2ELi4ELi3EEENS4_18smem_ptr_flag_bitsILi8EEENSQ_INS5_IJNSA_ILi8EEESE_EEENS5_IJSE_SB_EEEEEEEvNS4_8identityESX_S17_vS18_EENS_8epilogue10collective18CollectiveEpilogueINS1A_23Sm100TmaWarpSpecializedILi2ELi2ELi32ELb0ELb0EEEJSG_NS5_IJNSQ_ISE_SB_EES1F_EEEaSH_aSH_NS1A_6fusion15FusionCallbacksIS1E_NS1H_17LinearCombinationIaiaiLNS_15FloatRoundStyleE2EEESG_S1G_JEEENS4_5SM1004TMEM4LOAD26SM100_TMEM_LOAD_16dp32b32xESX_S17_NS4_39AutoVectorizingCopyWithAssumedAlignmentILi128EEENS4_14SM90_TMA_STOREES17_S1S_S1S_EEEvvEEEEvNT_6ParamsE)
        /*0008*/ 	.word	0x0000007a


	//----- nvinfo : EIATTR_FRAME_SIZE
	.align		4
.L_19:
        /*000c*/ 	.byte	0x04, 0x11
        /*000e*/ 	.short	(.L_21 - .L_20)
	.align		4
.L_20:
        /*0010*/ 	.word	index@($__internal_2_$__cuda_sm10x_tcgen05_guardrail_trap_unallocated_columns_being_dealloced)
        /*0014*/ 	.word	0x00000000


	//----- nvinfo : EIATTR_FRAME_SIZE
	.align		4
.L_21:
        /*0018*/ 	.byte	0x04, 0x11
        /*001a*/ 	.short	(.L_23 - .L_22)
	.align		4
.L_22:
        /*001c*/ 	.word	index@($__internal_1_$__cuda_sm10x_tcgen05_guardrail_trap_phase_invalid_during_alloc)
        /*0020*/ 	.word	0x00000000


	//----- nvinfo : EIATTR_FRAME_SIZE
	.align		4
.L_23:
        /*0024*/ 	.byte	0x04, 0x11
        /*0026*/ 	.short	(.L_25 - .L_24)
	.align		4
.L_24:
        /*0028*/ 	.word	index@($__internal_0_$__cuda_sm10x_tcgen05_guardrail_trap_col_being_dealloced_not_returned_by_alloc)
        /*002c*/ 	.word	0x00000000


	//----- nvinfo : EIATTR_FRAME_SIZE
	.align		4
.L_25:
        /*0030*/ 	.byte	0x04, 0x11
        /*0032*/ 	.short	(.L_27 - .L_26)
	.align		4
.L_26:
        /*0034*/ 	.word	index@(_ZN7cutlass13device_kernelINS_4gemm6kernel13GemmUniversalIN4cute5tupleIJiiiiEEENS1_10collective13CollectiveMmaINS1_35MainloopSm100TmaUmmaWarpSpecializedILi5ELi2ELi4ENS5_IJNS4_1CILi1EEESB_SB_EEEEENS5_IJNSA_ILi64EEENSA_ILi128EEESE_EEEaNS5_IJlSB_lEEEaSH_NS4_8TiledMMAINS4_8MMA_AtomIJNS4_15SM100_MMA_S8_SSIaaiLi64ELi128ELNS4_4UMMA5MajorE0ELSM_0ELNSL_8SaturateE0EEEEEENS4_6LayoutISC_NS5_IJNSA_ILi0EEESR_SR_EEEEENS5_IJNS4_10UnderscoreESU_SU_EEEEENS4_13SM90_TMA_LOADENS4_14ComposedLayoutINS4_7SwizzleILi2ELi4ELi3EEENS4_18smem_ptr_flag_bitsILi8EEENSQ_INS5_IJNSA_ILi8EEESE_EEENS5_IJSE_SB_EEEEEEEvNS4_8identityESX_S17_vS18_EENS_8epilogue10collective18CollectiveEpilogueINS1A_23Sm100TmaWarpSpecializedILi2ELi2ELi32ELb0ELb0EEEJSG_NS5_IJNSQ_ISE_SB_EES1F_EEEaSH_aSH_NS1A_6fusion15FusionCallbacksIS1E_NS1H_17LinearCombinationIaiaiLNS_15FloatRoundStyleE2EEESG_S1G_JEEENS4_5SM1004TMEM4LOAD26SM100_TMEM_LOAD_16dp32b32xESX_S17_NS4_39AutoVectorizingCopyWithAssumedAlignmentILi128EEENS4_14SM90_TMA_STOREES17_S1S_S1S_EEEvvEEEEvNT_6ParamsE)
        /*0038*/ 	.word	0x00000000


	//----- nvinfo : EIATTR_MIN_STACK_SIZE
	.align		4
.L_27:
        /*003c*/ 	.byte	0x04, 0x12
        /*003e*/ 	.short	(.L_29 - .L_28)
	.align		4
.L_28:
        /*0040*/ 	.word	index@(_ZN7cutlass13device_kernelINS_4gemm6kernel13GemmUniversalIN4cute5tupleIJiiiiEEENS1_10collective13CollectiveMmaINS1_35MainloopSm100TmaUmmaWarpSpecializedILi5ELi2ELi4ENS5_IJNS4_1CILi1EEESB_SB_EEEEENS5_IJNSA_ILi64EEENSA_ILi128EEESE_EEEaNS5_IJlSB_lEEEaSH_NS4_8TiledMMAINS4_8MMA_AtomIJNS4_15SM100_MMA_S8_SSIaaiLi64ELi128ELNS4_4UMMA5MajorE0ELSM_0ELNSL_8SaturateE0EEEEEENS4_6LayoutISC_NS5_IJNSA_ILi0EEESR_SR_EEEEENS5_IJNS4_10UnderscoreESU_SU_EEEEENS4_13SM90_TMA_LOADENS4_14ComposedLayoutINS4_7SwizzleILi2ELi4ELi3EEENS4_18smem_ptr_flag_bitsILi8EEENSQ_INS5_IJNSA_ILi8EEESE_EEENS5_IJSE_SB_EEEEEEEvNS4_8identityESX_S17_vS18_EENS_8epilogue10collective18CollectiveEpilogueINS1A_23Sm100TmaWarpSpecializedILi2ELi2ELi32ELb0ELb0EEEJSG_NS5_IJNSQ_ISE_SB_EES1F_EEEaSH_aSH_NS1A_6fusion15FusionCallbacksIS1E_NS1H_17LinearCombinationIaiaiLNS_15FloatRoundStyleE2EEESG_S1G_JEEENS4_5SM1004TMEM4LOAD26SM100_TMEM_LOAD_16dp32b32xESX_S17_NS4_39AutoVectorizingCopyWithAssumedAlignmentILi128EEENS4_14SM90_TMA_STOREES17_S1S_S1S_EEEvvEEEEvNT_6ParamsE)
        /*0044*/ 	.word	0x00000000
.L_29:


//--------------------- .nv.compat                --------------------------
	.section	.nv.compat,"",@"SHT_CUDA_COMPAT_INFO"
	.align	4
        /*0000*/ 	.byte	0x02, 0x09, 0x01, 0x00, 0x02, 0x02, 0x03, 0x00, 0x02, 0x05, 0x06, 0x00, 0x03, 0x07, 0x01, 0x01
        /*0010*/ 	.byte	0x02, 0x03, 0x01, 0x00, 0x02, 0x06, 0x01, 0x00, 0x04, 0x0b, 0x08, 0x00, 0x01, 0x00, 0x00, 0x00
        /*0020*/ 	.byte	0x00, 0x00, 0x00, 0x00


//--------------------- .nv.info._ZN7cutlass13device_kernelINS_4gemm6kernel13GemmUniversalIN4cute5tupleIJiiiiEEENS1_10collective13CollectiveMmaINS1_35MainloopSm100TmaUmmaWarpSpecializedILi5ELi2ELi4ENS5_IJNS4_1CILi1EEESB_SB_EEEEENS5_IJNSA_ILi64EEENSA_ILi128EEESE_EEEaNS5_IJlSB_lEEEaSH_NS4_8TiledMMAINS4_8MMA_AtomIJNS4_15SM100_MMA_S8_SSIaaiLi64ELi128ELNS4_4UMMA5MajorE0ELSM_0ELNSL_8SaturateE0EEEEEENS4_6LayoutISC_NS5_IJNSA_ILi0EEESR_SR_EEEEENS5_IJNS4_10UnderscoreESU_SU_EEEEENS4_13SM90_TMA_LOADENS4_14ComposedLayoutINS4_7SwizzleILi2ELi4ELi3EEENS4_18smem_ptr_flag_bitsILi8EEENSQ_INS5_IJNSA_ILi8EEESE_EEENS5_IJSE_SB_EEEEEEEvNS4_8identityESX_S17_vS18_EENS_8epilogue10collective18CollectiveEpilogueINS1A_23Sm100TmaWarpSpecializedILi2ELi2ELi32ELb0ELb0EEEJSG_NS5_IJNSQ_ISE_SB_EES1F_EEEaSH_aSH_NS1A_6fusion15FusionCallbacksIS1E_NS1H_17LinearCombinationIaiaiLNS_15FloatRoundStyleE2EEESG_S1G_JEEENS4_5SM1004TMEM4LOAD26SM100_TMEM_LOAD_16dp32b32xESX_S17_NS4_39AutoVectorizingCopyWithAssumedAlignmentILi128EEENS4_14SM90_TMA_STOREES17_S1S_S1S_EEEvvEEEEvNT_6ParamsE --------------------------
	.section	.nv.info._ZN7cutlass13device_kernelINS_4gemm6kernel13GemmUniversalIN4cute5tupleIJiiiiEEENS1_10collective13CollectiveMmaINS1_35MainloopSm100TmaUmmaWarpSpecializedILi5ELi2ELi4ENS5_IJNS4_1CILi1EEESB_SB_EEEEENS5_IJNSA_ILi64EEENSA_ILi128EEESE_EEEaNS5_IJlSB_lEEEaSH_NS4_8TiledMMAINS4_8MMA_AtomIJNS4_15SM100_MMA_S8_SSIaaiLi64ELi128ELNS4_4UMMA5MajorE0ELSM_0ELNSL_8SaturateE0EEEEEENS4_6LayoutISC_NS5_IJNSA_ILi0EEESR_SR_EEEEENS5_IJNS4_10UnderscoreESU_SU_EEEEENS4_13SM90_TMA_LOADENS4_14ComposedLayoutINS4_7SwizzleILi2ELi4ELi3EEENS4_18smem_ptr_flag_bitsILi8EEENSQ_INS5_IJNSA_ILi8EEESE_EEENS5_IJSE_SB_EEEEEEEvNS4_8identityESX_S17_vS18_EENS_8epilogue10collective18CollectiveEpilogueINS1A_23Sm100TmaWarpSpecializedILi2ELi2ELi32ELb0ELb0EEEJSG_NS5_IJNSQ_ISE_SB_EES1F_EEEaSH_aSH_NS1A_6fusion15FusionCallbacksIS1E_NS1H_17LinearCombinationIaiaiLNS_15FloatRoundStyleE2EEESG_S1G_JEEENS4_5SM1004TMEM4LOAD26SM100_TMEM_LOAD_16dp32b32xESX_S17_NS4_39AutoVectorizingCopyWithAssumedAlignmentILi128EEENS4_14SM90_TMA_STOREES17_S1S_S1S_EEEvvEEEEvNT_6ParamsE,"",@"SHT_CUDA_INFO"
	.sectionflags	@""
	.align	4


	//----- nvinfo : EIATTR_CUDA_API_VERSION
	.align		4
        /*0000*/ 	.byte	0x04, 0x37
        /*0002*/ 	.short	(.L_31 - .L_30)
.L_30:
        /*0004*/ 	.word	0x00000082


	//----- nvinfo : EIATTR_KPARAM_INFO
	.align		4
.L_31:
        /*0008*/ 	.byte	0x04, 0x17
        /*000a*/ 	.short	(.L_33 - .L_32)
.L_32:
        /*000c*/ 	.word	0x00000000
        /*0010*/ 	.short	0x0000
        /*0012*/ 	.short	0x0000
        /*0014*/ 	.byte	0x00, 0xf0, 0x01, 0x20


	//----- nvinfo : EIATTR_AT_ENTRY_FRAGMENTS
	.align		4
.L_33:
        /*0018*/ 	.byte	0x04, 0x4f
        /*001a*/ 	.short	(.L_35 - .L_34)


	//   ....[0]....
.L_34:
        /*001c*/ 	.word	0x00000006


	//----- nvinfo : EIATTR_RESERVED_SMEM_USED
	.align		4
.L_35:
        /*0020*/ 	.byte	0x01, 0x41
	.zero		2


	//----- nvinfo : EIATTR_SPARSE_MMA_MASK
	.align		4
        /*0024*/ 	.byte	0x03, 0x50
        /*0026*/ 	.short	0x0000


	//----- nvinfo : EIATTR_TCGEN05_1CTA_USED
	.align		4
        /*0028*/ 	.byte	0x01, 0x51
	.zero		2


	//----- nvinfo : EIATTR_MAXREG_COUNT
	.align		4
        /*002c*/ 	.byte	0x03, 0x1b
        /*002e*/ 	.short	0x00ff


	//----- nvinfo : EIATTR_NUM_BARRIERS
	.align		4
        /*0030*/ 	.byte	0x02, 0x4c
        /*0032*/ 	.byte	0x07
	.zero		1


	//----- nvinfo : EIATTR_EXTERNS
	.align		4
        /*0034*/ 	.byte	0x04, 0x0f
        /*0036*/ 	.short	(.L_37 - .L_36)


	//   ....[0]....
	.align		4
.L_36:
        /*0038*/ 	.word	index@(__assertfail)


	//----- nvinfo : EIATTR_MERCURY_ISA_VERSION
	.align		4
.L_37:
        /*003c*/ 	.byte	0x03, 0x5f
        /*003e*/ 	.short	0x0101


	//----- nvinfo : EIATTR_INT_WARP_WIDE_INSTR_OFFSETS
	.align		4
        /*0040*/ 	.byte	0x04, 0x31
        /*0042*/ 	.short	(.L_39 - .L_38)


	//   ....[0]....
.L_38:
        /*0044*/ 	.word	0x00001dc0


	//   ....[1]....
        /*0048*/ 	.word	0x00003820


	//   ....[2]....
        /*004c*/ 	.word	0x00003840


	//   ....[3]....
        /*0050*/ 	.word	0x00003870


	//   ....[4]....
        /*0054*/ 	.word	0x000041a0


	//   ....[5]....
        /*0058*/ 	.word	0x00004210


	//   ....[6]....
        /*005c*/ 	.word	0x000043f0


	//   ....[7]....
        /*0060*/ 	.word	0x00004550


	//----- nvinfo : EIATTR_COOP_GROUP_MASK_REGIDS
	.align		4
.L_39:
        /*0064*/ 	.byte	0x04, 0x29
        /*0066*/ 	.short	(.L_41 - .L_40)


	//   ....[0]....
.L_40:
        /*0068*/ 	.word	0xffffffff


	//   ....[1]....
        /*006c*/ 	.word	0xffffffff


	//   ....[2]....
        /*0070*/ 	.word	0xffffffff


	//   ....[3]....
        /*0074*/ 	.word	0xffffffff


	//   ....[4]....
        /*0078*/ 	.word	0xffffffff


	//   ....[5]....
        /*007c*/ 	.word	0xffffffff


	//   ....[6]....
        /*0080*/ 	.word	0xffffffff


	//   ....[7]....
        /*0084*/ 	.word	0xffffffff


	//   ....[8]....
        /*0088*/ 	.word	0xffffffff


	//   ....[9]....
        /*008c*/ 	.word	0xffffffff


	//   ....[10]....
        /*0090*/ 	.word	0xffffffff


	//   ....[11]....
        /*0094*/ 	.word	0xffffffff


	//   ....[12]....
        /*0098*/ 	.word	0xffffffff


	//----- nvinfo : EIATTR_COOP_GROUP_INSTR_OFFSETS
	.align		4
.L_41:
        /*009c*/ 	.byte	0x04, 0x28
        /*009e*/ 	.short	(.L_43 - .L_42)


	//   ....[0]....
.L_42:
        /*00a0*/ 	.word	0x00000090


	//   ....[1]....
        /*00a4*/ 	.word	0x000004d0


	//   ....[2]....
        /*00a8*/ 	.word	0x00000660


	//   ....[3]....
        /*00ac*/ 	.word	0x000007c0


	//   ....[4]....
        /*00b0*/ 	.word	0x000008c0


	//   ....[5]....
        /*00b4*/ 	.word	0x00000a30


	//   ....[6]....
        /*00b8*/ 	.word	0x00000bd0


	//   ....[7]....
        /*00bc*/ 	.word	0x00001ca0


	//   ....[8]....
        /*00c0*/ 	.word	0x00002b10


	//   ....[9]....
        /*00c4*/ 	.word	0x00002d20


	//   ....[10]....
        /*00c8*/ 	.word	0x00002d50


	//   ....[11]....
        /*00cc*/ 	.word	0x00003700


	//   ....[12]....
        /*00d0*/ 	.word	0x00003930


	//----- nvinfo : EIATTR_VRC_CTA_INIT_COUNT
	.align		4
.L_43:
        /*00d4*/ 	.byte	0x02, 0x4a
        /*00d6*/ 	.byte	0x80
	.zero		1


	//----- nvinfo : EIATTR_SYSCALL_OFFSETS
	.align		4
        /*00d8*/ 	.byte	0x04, 0x46
        /*00da*/ 	.short	(.L_45 - .L_44)


	//   ....[0]....
.L_44:
        /*00dc*/ 	.word	0x00004fa0


	//   ....[1]....
        /*00e0*/ 	.word	0x000050e0


	//   ....[2]....
        /*00e4*/ 	.word	0x000058e0


	//   ....[3]....
        /*00e8*/ 	.word	0x00006680


	//----- nvinfo : EIATTR_MBARRIER_INSTR_OFFSETS
	.align		4
.L_45:
        /*00ec*/ 	.byte	0x04, 0x39
        /*00ee*/ 	.short	(.L_47 - .L_46)


	//   ....[0]....
.L_46:
        /*00f0*/ 	.word	0x000005b0
        /*00f4*/ 	.word	0x000000ff
        /*00f8*/ 	.word	0x00000000
        /*00fc*/ 	.short	0x0100
        /*00fe*/ 	.byte	0x05
	.zero		1


	//   ....[1]....
        /*0100*/ 	.word	0x000005c0
        /*0104*/ 	.word	0x000000ff
        /*0108*/ 	.word	0x00000028
        /*010c*/ 	.short	0x0100
        /*010e*/ 	.byte	0x05
	.zero		1


	//   ....[2]....
        /*0110*/ 	.word	0x000005d0
        /*0114*/ 	.word	0x000000ff
        /*0118*/ 	.word	0x00000008
        /*011c*/ 	.short	0x0100
        /*011e*/ 	.byte	0x05
	.zero		1


	//   ....[3]....
        /*0120*/ 	.word	0x000005e0
        /*0124*/ 	.word	0x000000ff
        /*0128*/ 	.word	0x00000030
        /*012c*/ 	.short	0x0100
        /*012e*/ 	.byte	0x05
	.zero		1


	//   ....[4]....
        /*0130*/ 	.word	0x000005f0
        /*0134*/ 	.word	0x000000ff
        /*0138*/ 	.word	0x00000010
        /*013c*/ 	.short	0x0100
        /*013e*/ 	.byte	0x05
	.zero		1


	//   ....[5]....
        /*0140*/ 	.word	0x00000600
        /*0144*/ 	.word	0x000000ff
        /*0148*/ 	.word	0x00000038
        /*014c*/ 	.short	0x0100
        /*014e*/ 	.byte	0x05
	.zero		1


	//   ....[6]....
        /*0150*/ 	.word	0x00000610
        /*0154*/ 	.word	0x000000ff
        /*0158*/ 	.word	0x00000018
        /*015c*/ 	.short	0x0100
        /*015e*/ 	.byte	0x05
	.zero		1


	//   ....[7]....
        /*0160*/ 	.word	0x00000620
        /*0164*/ 	.word	0x000000ff
        /*0168*/ 	.word	0x00000040
        /*016c*/ 	.short	0x0100
        /*016e*/ 	.byte	0x05
	.zero		1


	//   ....[8]....
        /*0170*/ 	.word	0x00000630
        /*0174*/ 	.word	0x000000ff
        /*0178*/ 	.word	0x00000020
        /*017c*/ 	.short	0x0100
        /*017e*/ 	.byte	0x05
	.zero		1


	//   ....[9]....
        /*0180*/ 	.word	0x00000640
        /*0184*/ 	.word	0x000000ff
        /*0188*/ 	.word	0x00000048
        /*018c*/ 	.short	0x0100
        /*018e*/ 	.byte	0x05
	.zero		1


	//   ....[10]....
        /*0190*/ 	.word	0x00000770
        /*0194*/ 	.word	0x000000ff
        /*0198*/ 	.word	0x00000050
        /*019c*/ 	.short	0x0100
        /*019e*/ 	.byte	0x07
	.zero		1


	//   ....[11]....
        /*01a0*/ 	.word	0x00000780
        /*01a4*/ 	.word	0x000000ff
        /*01a8*/ 	.word	0x00000060
        /*01ac*/ 	.short	0x0100
        /*01ae*/ 	.byte	0x07
	.zero		1


	//   ....[12]....
        /*01b0*/ 	.word	0x00000790
        /*01b4*/ 	.word	0x000000ff
        /*01b8*/ 	.word	0x00000058
        /*01bc*/ 	.short	0x0100
        /*01be*/ 	.byte	0x07
	.zero		1


	//   ....[13]....
        /*01c0*/ 	.word	0x000007a0
        /*01c4*/ 	.word	0x000000ff
        /*01c8*/ 	.word	0x00000068
        /*01cc*/ 	.short	0x0100
        /*01ce*/ 	.byte	0x07
	.zero		1


	//   ....[14]....
        /*01d0*/ 	.word	0x00000890
        /*01d4*/ 	.word	0x000000ff
        /*01d8*/ 	.word	0x00000070
        /*01dc*/ 	.short	0x0100
        /*01de*/ 	.byte	0x05
	.zero		1


	//   ....[15]....
        /*01e0*/ 	.word	0x000008a0
        /*01e4*/ 	.word	0x000000ff
        /*01e8*/ 	.word	0x00000078
        /*01ec*/ 	.short	0x0100
        /*01ee*/ 	.byte	0x05
	.zero		1


	//   ....[16]....
        /*01f0*/ 	.word	0x000009e0
        /*01f4*/ 	.word	0x000000ff
        /*01f8*/ 	.word	0x00000080
        /*01fc*/ 	.short	0x0100
        /*01fe*/ 	.byte	0x05
	.zero		1


	//   ....[17]....
        /*0200*/ 	.word	0x000009f0
        /*0204*/ 	.word	0x000000ff
        /*0208*/ 	.word	0x00000090
        /*020c*/ 	.short	0x0100
        /*020e*/ 	.byte	0x05
	.zero		1


	//   ....[18]....
        /*0210*/ 	.word	0x00000a00
        /*0214*/ 	.word	0x000000ff
        /*0218*/ 	.word	0x00000088
        /*021c*/ 	.short	0x0100
        /*021e*/ 	.byte	0x05
	.zero		1


	//   ....[19]....
        /*0220*/ 	.word	0x00000a10
        /*0224*/ 	.word	0x000000ff
        /*0228*/ 	.word	0x00000098
        /*022c*/ 	.short	0x0100
        /*022e*/ 	.byte	0x05
	.zero		1


	//   ....[20]....
        /*0230*/ 	.word	0x00000b40
        /*0234*/ 	.word	0x000000ff
        /*0238*/ 	.word	0x000000a0
        /*023c*/ 	.short	0x0100
        /*023e*/ 	.byte	0x07
	.zero		1


	//   ....[21]....
        /*0240*/ 	.word	0x00000b50
        /*0244*/ 	.word	0x000000ff
        /*0248*/ 	.word	0x000000c0
        /*024c*/ 	.short	0x0100
        /*024e*/ 	.byte	0x07
	.zero		1


	//   ....[22]....
        /*0250*/ 	.word	0x00000b60
        /*0254*/ 	.word	0x000000ff
        /*0258*/ 	.word	0x000000a8
        /*025c*/ 	.short	0x0100
        /*025e*/ 	.byte	0x07
	.zero		1


	//   ....[23]....
        /*0260*/ 	.word	0x00000b70
        /*0264*/ 	.word	0x000000ff
        /*0268*/ 	.word	0x000000c8
        /*026c*/ 	.short	0x0100
        /*026e*/ 	.byte	0x07
	.zero		1


	//   ....[24]....
        /*0270*/ 	.word	0x00000b80
        /*0274*/ 	.word	0x000000ff
        /*0278*/ 	.word	0x000000b0
        /*027c*/ 	.short	0x0100
        /*027e*/ 	.byte	0x07
	.zero		1


	//   ....[25]....
        /*0280*/ 	.word	0x00000b90
        /*0284*/ 	.word	0x000000ff
        /*0288*/ 	.word	0x000000d0
        /*028c*/ 	.short	0x0100
        /*028e*/ 	.byte	0x07
	.zero		1


	//   ....[26]....
        /*0290*/ 	.word	0x00000ba0
        /*0294*/ 	.word	0x000000ff
        /*0298*/ 	.word	0x000000b8
        /*029c*/ 	.short	0x0100
        /*029e*/ 	.byte	0x07
	.zero		1


	//   ....[27]....
        /*02a0*/ 	.word	0x00000bb0
        /*02a4*/ 	.word	0x000000ff
        /*02a8*/ 	.word	0x000000d8
        /*02ac*/ 	.short	0x0100
        /*02ae*/ 	.byte	0x07
	.zero		1


	//   ....[28]....
        /*02b0*/ 	.word	0x00000ca0
        /*02b4*/ 	.word	0x000000ff
        /*02b8*/ 	.word	0x000000e0
        /*02bc*/ 	.short	0x0100
        /*02be*/ 	.byte	0x05
	.zero		1


	//   ....[29]....
        /*02c0*/ 	.word	0x00000cb0
        /*02c4*/ 	.word	0x000000ff
        /*02c8*/ 	.word	0x000000f0
        /*02cc*/ 	.short	0x0100
        /*02ce*/ 	.byte	0x05
	.zero		1


	//   ....[30]....
        /*02d0*/ 	.word	0x00000cc0
        /*02d4*/ 	.word	0x000000ff
        /*02d8*/ 	.word	0x000000e8
        /*02dc*/ 	.short	0x0100
        /*02de*/ 	.byte	0x05
	.zero		1


	//   ....[31]....
        /*02e0*/ 	.word	0x00000cd0
        /*02e4*/ 	.word	0x000000ff
        /*02e8*/ 	.word	0x000000f8
        /*02ec*/ 	.short	0x0100
        /*02ee*/ 	.byte	0x05
	.zero		1


	//   ....[32]....
        /*02f0*/ 	.word	0x000015a0
        /*02f4*/ 	.word	0x00000003
        /*02f8*/ 	.word	0x000000f0
        /*02fc*/ 	.short	0x010a
        /*02fe*/ 	.byte	0xff
	.zero		1


	//   ....[33]....
        /*0300*/ 	.word	0x000015d0
        /*0304*/ 	.word	0x00000003
        /*0308*/ 	.word	0x000000e0
        /*030c*/ 	.short	0x0101
        /*030e*/ 	.byte	0xff
	.zero		1


	//   ....[34]....
        /*0310*/ 	.word	0x000016a0
        /*0314*/ 	.word	0x000000ff
        /*0318*/ 	.word	0x00000028
        /*031c*/ 	.short	0x010a
        /*031e*/ 	.byte	0x08
	.zero		1


	//   ....[35]....
        /*0320*/ 	.word	0x00001740
        /*0324*/ 	.word	0x000000ff
        /*0328*/ 	.word	0x00000028
        /*032c*/ 	.short	0x010a
        /*032e*/ 	.byte	0x21
	.zero		1


	//   ....[36]....
        /*0330*/ 	.word	0x00001890
        /*0334*/ 	.word	0x000000ff
        /*0338*/ 	.word	0x00000028
        /*033c*/ 	.short	0x010a
        /*033e*/ 	.byte	0x08
	.zero		1


	//   ....[37]....
        /*0340*/ 	.word	0x000019a0
        /*0344*/ 	.word	0x000000ff
        /*0348*/ 	.word	0x00000078
        /*034c*/ 	.short	0x0101
        /*034e*/ 	.byte	0x04
	.zero		1


	//   ....[38]....
        /*0350*/ 	.word	0x000019c0
        /*0354*/ 	.word	0x000000ff
        /*0358*/ 	.word	0x00000028
        /*035c*/ 	.short	0x010a
        /*035e*/ 	.byte	0x08
	.zero		1


	//   ....[39]....
        /*0360*/ 	.word	0x00001a40
        /*0364*/ 	.word	0x000000ff
        /*0368*/ 	.word	0x00000028
        /*036c*/ 	.short	0x010a
        /*036e*/ 	.byte	0x11
	.zero		1


	//   ....[40]....
        /*0370*/ 	.word	0x00001b90
        /*0374*/ 	.word	0x000000ff
        /*0378*/ 	.word	0x00000028
        /*037c*/ 	.short	0x010a
        /*037e*/ 	.byte	0x08
	.zero		1


	//   ....[41]....
        /*0380*/ 	.word	0x00001cd0
        /*0384*/ 	.word	0x00000002
        /*0388*/ 	.word	0x00000080
        /*038c*/ 	.short	0x010a
        /*038e*/ 	.byte	0xff
	.zero		1


	//   ....[42]....
        /*0390*/ 	.word	0x00001d90
        /*0394*/ 	.word	0x00000002
        /*0398*/ 	.word	0x00000000
        /*039c*/ 	.short	0x0101
        /*039e*/ 	.byte	0xff
	.zero		1


	//   ....[43]....
        /*03a0*/ 	.word	0x000022f0
        /*03a4*/ 	.word	0x000000ff
        /*03a8*/ 	.word	0x00000000
        /*03ac*/ 	.short	0x010a
        /*03ae*/ 	.byte	0x05
	.zero		1


	//   ....[44]....
        /*03b0*/ 	.word	0x00002380
        /*03b4*/ 	.word	0x000000ff
        /*03b8*/ 	.word	0x00000000
        /*03bc*/ 	.short	0x010a
        /*03be*/ 	.byte	0x05
	.zero		1


	//   ....[45]....
        /*03c0*/ 	.word	0x00002410
        /*03c4*/ 	.word	0x000000ff
        /*03c8*/ 	.word	0x00000000
        /*03cc*/ 	.short	0x010a
        /*03ce*/ 	.byte	0x05
	.zero		1


	//   ....[46]....
        /*03d0*/ 	.word	0x000024a0
        /*03d4*/ 	.word	0x000000ff
        /*03d8*/ 	.word	0x00000000
        /*03dc*/ 	.short	0x010a
        /*03de*/ 	.byte	0x05
	.zero		1


	//   ....[47]....
        /*03e0*/ 	.word	0x00002540
        /*03e4*/ 	.word	0x00000000
        /*03e8*/ 	.word	0x00000000
        /*03ec*/ 	.short	0x010a
        /*03ee*/ 	.byte	0xff
	.zero		1


	//   ....[48]....
        /*03f0*/ 	.word	0x00002660
        /*03f4*/ 	.word	0x00000000
        /*03f8*/ 	.word	0x000000e0
        /*03fc*/ 	.short	0x010a
        /*03fe*/ 	.byte	0xff
	.zero		1


	//   ....[49]....
        /*0400*/ 	.word	0x000026c0
        /*0404*/ 	.word	0x00000004
        /*0408*/ 	.word	0x00000000
        /*040c*/ 	.short	0x0101
        /*040e*/ 	.byte	0xff
	.zero		1


	//   ....[50]....
        /*0410*/ 	.word	0x000026e0
        /*0414*/ 	.word	0x000000ff
        /*0418*/ 	.word	0x00000090
        /*041c*/ 	.short	0x010a
        /*041e*/ 	.byte	0x05
	.zero		1


	//   ....[51]....
        /*0420*/ 	.word	0x00002800
        /*0424*/ 	.word	0x00000000
        /*0428*/ 	.word	0x00000080
        /*042c*/ 	.short	0x010a
        /*042e*/ 	.byte	0xff
	.zero		1


	//   ....[52]....
        /*0430*/ 	.word	0x00002910
        /*0434*/ 	.word	0x00000000
        /*0438*/ 	.word	0x00000000
        /*043c*/ 	.short	0x0101
        /*043e*/ 	.byte	0xff
	.zero		1


	//   ....[53]....
        /*0440*/ 	.word	0x000029a0
        /*0444*/ 	.word	0x000000ff
        /*0448*/ 	.word	0x00000090
        /*044c*/ 	.short	0x0106
        /*044e*/ 	.byte	0x05
	.zero		1


	//   ....[54]....
        /*0450*/ 	.word	0x000029c0
        /*0454*/ 	.word	0x000000ff
        /*0458*/ 	.word	0x00000090
        /*045c*/ 	.short	0x010a
        /*045e*/ 	.byte	0x05
	.zero		1


	//   ....[55]....
        /*0460*/ 	.word	0x00002a50
        /*0464*/ 	.word	0x000000ff
        /*0468*/ 	.word	0x00000090
        /*046c*/ 	.short	0x0106
        /*046e*/ 	.byte	0x04
	.zero		1


	//   ....[56]....
        /*0470*/ 	.word	0x00002a90
        /*0474*/ 	.word	0x00000000
        /*0478*/ 	.word	0x00000090
        /*047c*/ 	.short	0x010a
        /*047e*/ 	.byte	0xff
	.zero		1


	//   ....[57]....
        /*0480*/ 	.word	0x00002f90
        /*0484*/ 	.word	0x00000000
        /*0488*/ 	.word	0x00000080
        /*048c*/ 	.short	0x010a
        /*048e*/ 	.byte	0xff
	.zero		1


	//   ....[58]....
        /*0490*/ 	.word	0x00003090
        /*0494*/ 	.word	0x00000003
        /*0498*/ 	.word	0x00000000
        /*049c*/ 	.short	0x0101
        /*049e*/ 	.byte	0xff
	.zero		1


	//   ....[59]....
        /*04a0*/ 	.word	0x000030a0
        /*04a4*/ 	.word	0x000000ff
        /*04a8*/ 	.word	0x00000000
        /*04ac*/ 	.short	0x010a
        /*04ae*/ 	.byte	0x04
	.zero		1


	//   ....[60]....
        /*04b0*/ 	.word	0x00003120
        /*04b4*/ 	.word	0x000000ff
        /*04b8*/ 	.word	0x000000c0
        /*04bc*/ 	.short	0x010a
        /*04be*/ 	.byte	0x08
	.zero		1


	//   ....[61]....
        /*04c0*/ 	.word	0x00003200
        /*04c4*/ 	.word	0x000000ff
        /*04c8*/ 	.word	0x00000000
        /*04cc*/ 	.short	0x010a
        /*04ce*/ 	.byte	0x07
	.zero		1


	//   ....[62]....
        /*04d0*/ 	.word	0x00003340
        /*04d4*/ 	.word	0x000000ff
        /*04d8*/ 	.word	0x00000000
        /*04dc*/ 	.short	0x010a
        /*04de*/ 	.byte	0x04
	.zero		1


	//   ....[63]....
        /*04e0*/ 	.word	0x00003530
        /*04e4*/ 	.word	0x000000ff
        /*04e8*/ 	.word	0x00000000
        /*04ec*/ 	.short	0x010a
        /*04ee*/ 	.byte	0x05
	.zero		1


	//   ....[64]....
        /*04f0*/ 	.word	0x000035c0
        /*04f4*/ 	.word	0x000000ff
        /*04f8*/ 	.word	0x00000000
        /*04fc*/ 	.short	0x010a
        /*04fe*/ 	.byte	0x05
	.zero		1


	//   ....[65]....
        /*0500*/ 	.word	0x00003650
        /*0504*/ 	.word	0x000000ff
        /*0508*/ 	.word	0x00000000
        /*050c*/ 	.short	0x010a
        /*050e*/ 	.byte	0x05
	.zero		1


	//   ....[66]....
        /*0510*/ 	.word	0x000036e0
        /*0514*/ 	.word	0x000000ff
        /*0518*/ 	.word	0x00000000
        /*051c*/ 	.short	0x010a
        /*051e*/ 	.byte	0x07
	.zero		1


	//   ....[67]....
        /*0520*/ 	.word	0x00003b40
        /*0524*/ 	.word	0x00000000
        /*0528*/ 	.word	0x00000080
        /*052c*/ 	.short	0x010a
        /*052e*/ 	.byte	0xff
	.zero		1


	//   ....[68]....
        /*0530*/ 	.word	0x00003c00
        /*0534*/ 	.word	0x00000000
        /*0538*/ 	.word	0x00000000
        /*053c*/ 	.short	0x0101
        /*053e*/ 	.byte	0xff
	.zero		1


	//   ....[69]....
        /*0540*/ 	.word	0x00003f20
        /*0544*/ 	.word	0x000000ff
        /*0548*/ 	.word	0x00000078
        /*054c*/ 	.short	0x010a
        /*054e*/ 	.byte	0x07
	.zero		1


	//   ....[70]....
        /*0550*/ 	.word	0x00004110
        /*0554*/ 	.word	0x000000ff
        /*0558*/ 	.word	0x00000060
        /*055c*/ 	.short	0x010a
        /*055e*/ 	.byte	0x07
	.zero		1


	//   ....[71]....
        /*0560*/ 	.word	0x000042e0
        /*0564*/ 	.word	0x000000ff
        /*0568*/ 	.word	0x00000050
        /*056c*/ 	.short	0x010b
        /*056e*/ 	.byte	0x07
	.zero		1


	//   ....[72]....
        /*0570*/ 	.word	0x00004350
        /*0574*/ 	.word	0x000000ff
        /*0578*/ 	.word	0x00000000
        /*057c*/ 	.short	0x0101
        /*057e*/ 	.byte	0x08
	.zero		1


	//   ....[73]....
        /*0580*/ 	.word	0x00004380
        /*0584*/ 	.word	0x000000ff
        /*0588*/ 	.word	0x00000068
        /*058c*/ 	.short	0x010a
        /*058e*/ 	.byte	0x07
	.zero		1


	//   ....[74]....
        /*0590*/ 	.word	0x00004590
        /*0594*/ 	.word	0x000000ff
        /*0598*/ 	.word	0x00000058
        /*059c*/ 	.short	0x010b
        /*059e*/ 	.byte	0x07
	.zero		1


	//   ....[75]....
        /*05a0*/ 	.word	0x000045b0
        /*05a4*/ 	.word	0x000000ff
        /*05a8*/ 	.word	0x00000000
        /*05ac*/ 	.short	0x0101
        /*05ae*/ 	.byte	0x0d
	.zero		1


	//   ....[76]....
        /*05b0*/ 	.word	0x000045e0
        /*05b4*/ 	.word	0x000000ff
        /*05b8*/ 	.word	0x00000060
        /*05bc*/ 	.short	0x010a
        /*05be*/ 	.byte	0x07
	.zero		1


	//   ....[77]....
        /*05c0*/ 	.word	0x00004620
        /*05c4*/ 	.word	0x00000000
        /*05c8*/ 	.word	0x00000068
        /*05cc*/ 	.short	0x010a
        /*05ce*/ 	.byte	0xff
	.zero		1


	//   ....[78]....
        /*05d0*/ 	.word	0x00004970
        /*05d4*/ 	.word	0x00000000
        /*05d8*/ 	.word	0x00000080
        /*05dc*/ 	.short	0x010a
        /*05de*/ 	.byte	0xff
	.zero		1


	//   ....[79]....
        /*05e0*/ 	.word	0x00004a80
        /*05e4*/ 	.word	0x00000000
        /*05e8*/ 	.word	0x00000000
        /*05ec*/ 	.short	0x0101
        /*05ee*/ 	.byte	0xff
	.zero		1


	//   ....[80]....
        /*05f0*/ 	.word	0x000054d0
        /*05f4*/ 	.word	0x00000000
        /*05f8*/ 	.word	0x00000050
        /*05fc*/ 	.short	0x010a
        /*05fe*/ 	.byte	0xff
	.zero		1


	//   ....[81]....
        /*0600*/ 	.word	0x00005540
        /*0604*/ 	.word	0x0000006c
        /*0608*/ 	.word	0x000000a0
        /*060c*/ 	.short	0x010a
        /*060e*/ 	.byte	0xff
	.zero		1


	//   ....[82]....
        /*0610*/ 	.word	0x00005620
        /*0614*/ 	.word	0x00000000
        /*0618*/ 	.word	0x00000050
        /*061c*/ 	.short	0x010a
        /*061e*/ 	.byte	0xff
	.zero		1


	//   ....[83]....
        /*0620*/ 	.word	0x00005740
        /*0624*/ 	.word	0x00000000
        /*0628*/ 	.word	0x00000000
        /*062c*/ 	.short	0x0101
        /*062e*/ 	.byte	0xff
	.zero		1


	//   ....[84]....
        /*0630*/ 	.word	0x000057c0
        /*0634*/ 	.word	0x0000006c
        /*0638*/ 	.word	0x000000a0
        /*063c*/ 	.short	0x010a
        /*063e*/ 	.byte	0xff
	.zero		1


	//   ....[85]....
        /*0640*/ 	.word	0x00006330
        /*0644*/ 	.word	0x0000004b
        /*0648*/ 	.word	0x00000050
        /*064c*/ 	.short	0x010a
        /*064e*/ 	.byte	0xff
	.zero		1


	//   ....[86]....
        /*0650*/ 	.word	0x000063e0
        /*0654*/ 	.word	0x0000004b
        /*0658*/ 	.word	0x00000050
        /*065c*/ 	.short	0x010a
        /*065e*/ 	.byte	0xff
	.zero		1


	//   ....[87]....
        /*0660*/ 	.word	0x00006500
        /*0664*/ 	.word	0x00000000
        /*0668*/ 	.word	0x00000000
        /*066c*/ 	.short	0x0101
        /*066e*/ 	.byte	0xff
	.zero		1


	//   ....[88]....
        /*0670*/ 	.word	0x000068b0
        /*0674*/ 	.word	0x000000ff
        /*0678*/ 	.word	0x00000000
        /*067c*/ 	.short	0x0101
        /*067e*/ 	.byte	0x05
	.zero		1


	//   ....[89]....
        /*0680*/ 	.word	0x000071f0
        /*0684*/ 	.word	0x00000003
        /*0688*/ 	.word	0x000000f0
        /*068c*/ 	.short	0x010a
        /*068e*/ 	.byte	0xff
	.zero		1


	//   ....[90]....
        /*0690*/ 	.word	0x00007250
        /*0694*/ 	.word	0x00000002
        /*0698*/ 	.word	0x00000028
        /*069c*/ 	.short	0x010a
        /*069e*/ 	.byte	0xff
	.zero		1


	//   ....[91]....
        /*06a0*/ 	.word	0x000072b0
        /*06a4*/ 	.word	0x00000002
        /*06a8*/ 	.word	0x00000028
        /*06ac*/ 	.short	0x010a
        /*06ae*/ 	.byte	0xff
	.zero		1


	//   ....[92]....
        /*06b0*/ 	.word	0x00007300
        /*06b4*/ 	.word	0x00000002
        /*06b8*/ 	.word	0x00000080
        /*06bc*/ 	.short	0x010a
        /*06be*/ 	.byte	0xff
	.zero		1


	//   ....[93]....
        /*06c0*/ 	.word	0x00007360
        /*06c4*/ 	.word	0x00000000
        /*06c8*/ 	.word	0x00000000
        /*06cc*/ 	.short	0x010a
        /*06ce*/ 	.byte	0xff
	.zero		1


	//   ....[94]....
        /*06d0*/ 	.word	0x000073c0
        /*06d4*/ 	.word	0x00000000
        /*06d8*/ 	.word	0x00000000
        /*06dc*/ 	.short	0x010a
        /*06de*/ 	.byte	0xff
	.zero		1


	//   ....[95]....
        /*06e0*/ 	.word	0x00007420
        /*06e4*/ 	.word	0x00000000
        /*06e8*/ 	.word	0x00000000
        /*06ec*/ 	.short	0x010a
        /*06ee*/ 	.byte	0xff
	.zero		1


	//   ....[96]....
        /*06f0*/ 	.word	0x00007480
        /*06f4*/ 	.word	0x00000000
        /*06f8*/ 	.word	0x00000000
        /*06fc*/ 	.short	0x010a
        /*06fe*/ 	.byte	0xff
	.zero		1


	//   ....[97]....
        /*0700*/ 	.word	0x000074d0
        /*0704*/ 	.word	0x00000000
        /*0708*/ 	.word	0x000000e0
        /*070c*/ 	.short	0x010a
        /*070e*/ 	.byte	0xff
	.zero		1


	//   ....[98]....
        /*0710*/ 	.word	0x00007530
        /*0714*/ 	.word	0x00000000
        /*0718*/ 	.word	0x00000090
        /*071c*/ 	.short	0x010a
        /*071e*/ 	.byte	0xff
	.zero		1


	//   ....[99]....
        /*0720*/ 	.word	0x00007580
        /*0724*/ 	.word	0x00000000
        /*0728*/ 	.word	0x00000080
        /*072c*/ 	.short	0x010a
        /*072e*/ 	.byte	0xff
	.zero		1


	//   ....[100]....
        /*0730*/ 	.word	0x000075e0
        /*0734*/ 	.word	0x00000000
        /*0738*/ 	.word	0x00000090
        /*073c*/ 	.short	0x010a
        /*073e*/ 	.byte	0xff
	.zero		1


	//   ....[101]....
        /*0740*/ 	.word	0x00007630
        /*0744*/ 	.word	0x00000000
        /*0748*/ 	.word	0x00000080
        /*074c*/ 	.short	0x010a
        /*074e*/ 	.byte	0xff
	.zero		1


	//   ....[102]....
        /*0750*/ 	.word	0x00007690
        /*0754*/ 	.word	0x00000003
        /*0758*/ 	.word	0x000000c0
        /*075c*/ 	.short	0x010a
        /*075e*/ 	.byte	0xff
	.zero		1


	//   ....[103]....
        /*0760*/ 	.word	0x000076f0
        /*0764*/ 	.word	0x00000000
        /*0768*/ 	.word	0x00000000
        /*076c*/ 	.short	0x010a
        /*076e*/ 	.byte	0xff
	.zero		1


	//   ....[104]....
        /*0770*/ 	.word	0x00007750
        /*0774*/ 	.word	0x00000000
        /*0778*/ 	.word	0x00000000
        /*077c*/ 	.short	0x010a
        /*077e*/ 	.byte	0xff
	.zero		1


	//   ....[105]....
        /*0780*/ 	.word	0x000077b0
        /*0784*/ 	.word	0x00000000
        /*0788*/ 	.word	0x00000000
        /*078c*/ 	.short	0x010a
        /*078e*/ 	.byte	0xff
	.zero		1


	//   ....[106]....
        /*0790*/ 	.word	0x00007810
        /*0794*/ 	.word	0x00000000
        /*0798*/ 	.word	0x00000000
        /*079c*/ 	.short	0x010a
        /*079e*/ 	.byte	0xff
	.zero		1


	//   ....[107]....
        /*07a0*/ 	.word	0x00007870
        /*07a4*/ 	.word	0x00000000
        /*07a8*/ 	.word	0x00000000
        /*07ac*/ 	.short	0x010a
        /*07ae*/ 	.byte	0xff
	.zero		1


	//   ....[108]....
        /*07b0*/ 	.word	0x000078c0
        /*07b4*/ 	.word	0x00000000
        /*07b8*/ 	.word	0x00000080
        /*07bc*/ 	.short	0x010a
        /*07be*/ 	.byte	0xff
	.zero		1


	//   ....[109]....
        /*07c0*/ 	.word	0x00007920
        /*07c4*/ 	.word	0x00000000
        /*07c8*/ 	.word	0x00000078
        /*07cc*/ 	.short	0x010a
        /*07ce*/ 	.byte	0xff
	.zero		1


	//   ....[110]....
        /*07d0*/ 	.word	0x00007980
        /*07d4*/ 	.word	0x00000003
        /*07d8*/ 	.word	0x00000060
        /*07dc*/ 	.short	0x010a
        /*07de*/ 	.byte	0xff
	.zero		1


	//   ....[111]....
        /*07e0*/ 	.word	0x000079e0
        /*07e4*/ 	.word	0x00000003
        /*07e8*/ 	.word	0x00000068
        /*07ec*/ 	.short	0x010a
        /*07ee*/ 	.byte	0xff
	.zero		1


	//   ....[112]....
        /*07f0*/ 	.word	0x00007a40
        /*07f4*/ 	.word	0x00000000
        /*07f8*/ 	.word	0x00000060
        /*07fc*/ 	.short	0x010a
        /*07fe*/ 	.byte	0xff
	.zero		1


	//   ....[113]....
        /*0800*/ 	.word	0x00007a90
        /*0804*/ 	.word	0x00000000
        /*0808*/ 	.word	0x00000080
        /*080c*/ 	.short	0x010a
        /*080e*/ 	.byte	0xff
	.zero		1


	//   ....[114]....
        /*0810*/ 	.word	0x00007ae0
        /*0814*/ 	.word	0x00000000
        /*0818*/ 	.word	0x00000050
        /*081c*/ 	.short	0x010a
        /*081e*/ 	.byte	0xff
	.zero		1


	//   ....[115]....
        /*0820*/ 	.word	0x00007b30
        /*0824*/ 	.word	0x0000006c
        /*0828*/ 	.word	0x000000a0
        /*082c*/ 	.short	0x010a
        /*082e*/ 	.byte	0xff
	.zero		1


	//   ....[116]....
        /*0830*/ 	.word	0x00007b80
        /*0834*/ 	.word	0x0000004b
        /*0838*/ 	.word	0x00000050
        /*083c*/ 	.short	0x010a
        /*083e*/ 	.byte	0xff
	.zero		1


	//----- nvinfo : EIATTR_NUM_MBARRIERS
	.align		4
.L_47:
        /*0840*/ 	.byte	0x03, 0x38
        /*0842*/ 	.short	0x0020


	//----- nvinfo : EIATTR_EXIT_INSTR_OFFSETS
	.align		4
        /*0844*/ 	.byte	0x04, 0x1c
        /*0846*/ 	.short	(.L_49 - .L_48)


	//   ....[0]....
.L_48:
        /*0848*/ 	.word	0x00002570


	//   ....[1]....
        /*084c*/ 	.word	0x00002a60


	//   ....[2]....
        /*0850*/ 	.word	0x00002ac0


	//   ....[3]....
        /*0854*/ 	.word	0x00003940


	//   ....[4]....
        /*0858*/ 	.word	0x00004650


	//   ....[5]....
        /*085c*/ 	.word	0x00004690


	//   ....[6]....
        /*0860*/ 	.word	0x000071e0


	//----- nvinfo : EIATTR_MAX_THREADS
	.align		4
.L_49:
        /*0864*/ 	.byte	0x04, 0x05
        /*0866*/ 	.short	(.L_51 - .L_50)
.L_50:
        /*0868*/ 	.word	0x00000100
        /*086c*/ 	.word	0x00000001
        /*0870*/ 	.word	0x00000001


	//----- nvinfo : EIATTR_CRS_STACK_SIZE
	.align		4
.L_51:
        /*0874*/ 	.byte	0x04, 0x1e
        /*0876*/ 	.short	(.L_53 - .L_52)
.L_52:
        /*0878*/ 	.word	0x00000000


	//----- nvinfo : EIATTR_CBANK_PARAM_SIZE
	.align		4
.L_53:
        /*087c*/ 	.byte	0x03, 0x19
        /*087e*/ 	.short	0x0800


	//----- nvinfo : EIATTR_PARAM_CBANK
	.align		4
        /*0880*/ 	.byte	0x04, 0x0a
        /*0882*/ 	.short	(.L_55 - .L_54)
	.align		4
.L_54:
        /*0884*/ 	.word	index@(.nv.constant0._ZN7cutlass13device_kernelINS_4gemm6kernel13GemmUniversalIN4cute5tupleIJiiiiEEENS1_10collective13CollectiveMmaINS1_35MainloopSm100TmaUmmaWarpSpecializedILi5ELi2ELi4ENS5_IJNS4_1CILi1EEESB_SB_EEEEENS5_IJNSA_ILi64EEENSA_ILi128EEESE_EEEaNS5_IJlSB_lEEEaSH_NS4_8TiledMMAINS4_8MMA_AtomIJNS4_15SM100_MMA_S8_SSIaaiLi64ELi128ELNS4_4UMMA5MajorE0ELSM_0ELNSL_8SaturateE0EEEEEENS4_6LayoutISC_NS5_IJNSA_ILi0EEESR_SR_EEEEENS5_IJNS4_10UnderscoreESU_SU_EEEEENS4_13SM90_TMA_LOADENS4_14ComposedLayoutINS4_7SwizzleILi2ELi4ELi3EEENS4_18smem_ptr_flag_bitsILi8EEENSQ_INS5_IJNSA_ILi8EEESE_EEENS5_IJSE_SB_EEEEEEEvNS4_8identityESX_S17_vS18_EENS_8epilogue10collective18CollectiveEpilogueINS1A_23Sm100TmaWarpSpecializedILi2ELi2ELi32ELb0ELb0EEEJSG_NS5_IJNSQ_ISE_SB_EES1F_EEEaSH_aSH_NS1A_6fusion15FusionCallbacksIS1E_NS1H_17LinearCombinationIaiaiLNS_15FloatRoundStyleE2EEESG_S1G_JEEENS4_5SM1004TMEM4LOAD26SM100_TMEM_LOAD_16dp32b32xESX_S17_NS4_39AutoVectorizingCopyWithAssumedAlignmentILi128EEENS4_14SM90_TMA_STOREES17_S1S_S1S_EEEvvEEEEvNT_6ParamsE)
        /*0888*/ 	.short	0x0380
        /*088a*/ 	.short	0x0800


	//----- nvinfo : EIATTR_SW_WAR
	.align		4
.L_55:
        /*088c*/ 	.byte	0x04, 0x36
        /*088e*/ 	.short	(.L_57 - .L_56)
.L_56:
        /*0890*/ 	.word	0x00000008
.L_57:


//--------------------- .nv.callgraph             --------------------------
	.section	.nv.callgraph,"",@"SHT_CUDA_CALLGRAPH"
	.align	4
	.sectionentsize	8
	.align		4
        /*0000*/ 	.word	0x00000000
	.align		4
        /*0004*/ 	.word	0xffffffff
	.align		4
        /*0008*/ 	.word	index@(_ZN7cutlass13device_kernelINS_4gemm6kernel13GemmUniversalIN4cute5tupleIJiiiiEEENS1_10collective13CollectiveMmaINS1_35MainloopSm100TmaUmmaWarpSpecializedILi5ELi2ELi4ENS5_IJNS4_1CILi1EEESB_SB_EEEEENS5_IJNSA_ILi64EEENSA_ILi128EEESE_EEEaNS5_IJlSB_lEEEaSH_NS4_8TiledMMAINS4_8MMA_AtomIJNS4_15SM100_MMA_S8_SSIaaiLi64ELi128ELNS4_4UMMA5MajorE0ELSM_0ELNSL_8SaturateE0EEEEEENS4_6LayoutISC_NS5_IJNSA_ILi0EEESR_SR_EEEEENS5_IJNS4_10UnderscoreESU_SU_EEEEENS4_13SM90_TMA_LOADENS4_14ComposedLayoutINS4_7SwizzleILi2ELi4ELi3EEENS4_18smem_ptr_flag_bitsILi8EEENSQ_INS5_IJNSA_ILi8EEESE_EEENS5_IJSE_SB_EEEEEEEvNS4_8identityESX_S17_vS18_EENS_8epilogue10collective18CollectiveEpilogueINS1A_23Sm100TmaWarpSpecializedILi2ELi2ELi32ELb0ELb0EEEJSG_NS5_IJNSQ_ISE_SB_EES1F_EEEaSH_aSH_NS1A_6fusion15FusionCallbacksIS1E_NS1H_17LinearCombinationIaiaiLNS_15FloatRoundStyleE2EEESG_S1G_JEEENS4_5SM1004TMEM4LOAD26SM100_TMEM_LOAD_16dp32b32xESX_S17_NS4_39AutoVectorizingCopyWithAssumedAlignmentILi128EEENS4_14SM90_TMA_STOREES17_S1S_S1S_EEEvvEEEEvNT_6ParamsE)
	.align		4
        /*000c*/ 	.word	index@(__assertfail)
	.align		4
        /*0010*/ 	.word	0x00000000
	.align		4
        /*0014*/ 	.word	0xfffffffe
	.align		4
        /*0018*/ 	.word	0x00000000
	.align		4
        /*001c*/ 	.word	0xfffffffd
	.align		4
        /*0020*/ 	.word	0x00000000
	.align		4
        /*0024*/ 	.word	0xfffffffc


//--------------------- .nv.constant4             --------------------------
	.section	.nv.constant4,"a",@progbits
	.align	8
	.align		8
.nv.constant4:
        /*0000*/ 	.dword	__assertfail
	.align		8
        /*0008*/ 	.dword	__unnamed_1
	.align		8
        /*0010*/ 	.dword	__unnamed_2
	.align		8
        /*0018*/ 	.dword	_ZN40_INTERNAL_38961b66_4_k_cu_a7f81e5b_105684cuda3std3__45__cpo5beginE
	.align		8
        /*0020*/ 	.dword	_ZN40_INTERNAL_38961b66_4_k_cu_a7f81e5b_105684cuda3std3__45__cpo3endE
	.align		8
        /*0028*/ 	.dword	_ZN40_INTERNAL_38961b66_4_k_cu_a7f81e5b_105684cuda3std3__45__cpo6cbeginE
	.align		8
        /*0030*/ 	.dword	_ZN40_INTERNAL_38961b66_4_k_cu_a7f81e5b_105684cuda3std3__45__cpo4cendE
	.align		8
        /*0038*/ 	.dword	_ZN40_INTERNAL_38961b66_4_k_cu_a7f81e5b_105684cuda3std3__442_GLOBAL__N__38961b66_4_k_cu_a7f81e5b_105686ignoreE
	.align		8
        /*0040*/ 	.dword	_ZN40_INTERNAL_38961b66_4_k_cu_a7f81e5b_105684cuda3std3__419piecewise_constructE
	.align		8
        /*0048*/ 	.dword	_ZN40_INTERNAL_38961b66_4_k_cu_a7f81e5b_105684cuda3std3__48in_placeE
	.align		8
        /*0050*/ 	.dword	_ZN40_INTERNAL_38961b66_4_k_cu_a7f81e5b_105684cuda3std6ranges3__45__cpo4swapE
	.align		8
        /*0058*/ 	.dword	_ZN40_INTERNAL_38961b66_4_k_cu_a7f81e5b_105684cuda3std6ranges3__45__cpo9iter_moveE
	.align		8
        /*0060*/ 	.dword	_ZN40_INTERNAL_38961b66_4_k_cu_a7f81e5b_105684cute7productE
	.align		8
        /*0068*/ 	.dword	_ZN40_INTERNAL_38961b66_4_k_cu_a7f81e5b_105684cute1_E
	.align		8
        /*0070*/ 	.dword	$str$25
	.align		8
        /*0078*/ 	.dword	$str$26
	.align		8
        /*0080*/ 	.dword	$str$27
	.align		8
        /*0088*/ 	.dword	$str$28


//--------------------- .text._ZN7cutlass13device_kernelINS_4gemm6kernel13GemmUniversalIN4cute5tupleIJiiiiEEENS1_10collective13CollectiveMmaINS1_35MainloopSm100TmaUmmaWarpSpecializedILi5ELi2ELi4ENS5_IJNS4_1CILi1EEESB_SB_EEEEENS5_IJNSA_ILi64EEENSA_ILi128EEESE_EEEaNS5_IJlSB_lEEEaSH_NS4_8TiledMMAINS4_8MMA_AtomIJNS4_15SM100_MMA_S8_SSIaaiLi64ELi128ELNS4_4UMMA5MajorE0ELSM_0ELNSL_8SaturateE0EEEEEENS4_6LayoutISC_NS5_IJNSA_ILi0EEESR_SR_EEEEENS5_IJNS4_10UnderscoreESU_SU_EEEEENS4_13SM90_TMA_LOADENS4_14ComposedLayoutINS4_7SwizzleILi2ELi4ELi3EEENS4_18smem_ptr_flag_bitsILi8EEENSQ_INS5_IJNSA_ILi8EEESE_EEENS5_IJSE_SB_EEEEEEEvNS4_8identityESX_S17_vS18_EENS_8epilogue10collective18CollectiveEpilogueINS1A_23Sm100TmaWarpSpecializedILi2ELi2ELi32ELb0ELb0EEEJSG_NS5_IJNSQ_ISE_SB_EES1F_EEEaSH_aSH_NS1A_6fusion15FusionCallbacksIS1E_NS1H_17LinearCombinationIaiaiLNS_15FloatRoundStyleE2EEESG_S1G_JEEENS4_5SM1004TMEM4LOAD26SM100_TMEM_LOAD_16dp32b32xESX_S17_NS4_39AutoVectorizingCopyWithAssumedAlignmentILi128EEENS4_14SM90_TMA_STOREES17_S1S_S1S_EEEvvEEEEvNT_6ParamsE --------------------------
	.section	.text._ZN7cutlass13device_kernelINS_4gemm6kernel13GemmUniversalIN4cute5tupleIJiiiiEEENS1_10collective13CollectiveMmaINS1_35MainloopSm100TmaUmmaWarpSpecializedILi5ELi2ELi4ENS5_IJNS4_1CILi1EEESB_SB_EEEEENS5_IJNSA_ILi64EEENSA_ILi128EEESE_EEEaNS5_IJlSB_lEEEaSH_NS4_8TiledMMAINS4_8MMA_AtomIJNS4_15SM100_MMA_S8_SSIaaiLi64ELi128ELNS4_4UMMA5MajorE0ELSM_0ELNSL_8SaturateE0EEEEEENS4_6LayoutISC_NS5_IJNSA_ILi0EEESR_SR_EEEEENS5_IJNS4_10UnderscoreESU_SU_EEEEENS4_13SM90_TMA_LOADENS4_14ComposedLayoutINS4_7SwizzleILi2ELi4ELi3EEENS4_18smem_ptr_flag_bitsILi8EEENSQ_INS5_IJNSA_ILi8EEESE_EEENS5_IJSE_SB_EEEEEEEvNS4_8identityESX_S17_vS18_EENS_8epilogue10collective18CollectiveEpilogueINS1A_23Sm100TmaWarpSpecializedILi2ELi2ELi32ELb0ELb0EEEJSG_NS5_IJNSQ_ISE_SB_EES1F_EEEaSH_aSH_NS1A_6fusion15FusionCallbacksIS1E_NS1H_17LinearCombinationIaiaiLNS_15FloatRoundStyleE2EEESG_S1G_JEEENS4_5SM1004TMEM4LOAD26SM100_TMEM_LOAD_16dp32b32xESX_S17_NS4_39AutoVectorizingCopyWithAssumedAlignmentILi128EEENS4_14SM90_TMA_STOREES17_S1S_S1S_EEEvvEEEEvNT_6ParamsE,"ax",@progbits
	.align	128
.text._ZN7cutlass13device_kernelINS_4gemm6kernel13GemmUniversalIN4cute5tupleIJiiiiEEENS1_10collective13CollectiveMmaINS1_35MainloopSm100TmaUmmaWarpSpecializedILi5ELi2ELi4ENS5_IJNS4_1CILi1EEESB_SB_EEEEENS5_IJNSA_ILi64EEENSA_ILi128EEESE_EEEaNS5_IJlSB_lEEEaSH_NS4_8TiledMMAINS4_8MMA_AtomIJNS4_15SM100_MMA_S8_SSIaaiLi64ELi128ELNS4_4UMMA5MajorE0ELSM_0ELNSL_8SaturateE0EEEEEENS4_6LayoutISC_NS5_IJNSA_ILi0EEESR_SR_EEEEENS5_IJNS4_10UnderscoreESU_SU_EEEEENS4_13SM90_TMA_LOADENS4_14ComposedLayoutINS4_7SwizzleILi2ELi4ELi3EEENS4_18smem_ptr_flag_bitsILi8EEENSQ_INS5_IJNSA_ILi8EEESE_EEENS5_IJSE_SB_EEEEEEEvNS4_8identityESX_S17_vS18_EENS_8epilogue10collective18CollectiveEpilogueINS1A_23Sm100TmaWarpSpecializedILi2ELi2ELi32ELb0ELb0EEEJSG_NS5_IJNSQ_ISE_SB_EES1F_EEEaSH_aSH_NS1A_6fusion15FusionCallbacksIS1E_NS1H_17LinearCombinationIaiaiLNS_15FloatRoundStyleE2EEESG_S1G_JEEENS4_5SM1004TMEM4LOAD26SM100_TMEM_LOAD_16dp32b32xESX_S17_NS4_39AutoVectorizingCopyWithAssumedAlignmentILi128EEENS4_14SM90_TMA_STOREES17_S1S_S1S_EEEvvEEEEvNT_6ParamsE:
        .type           _ZN7cutlass13device_kernelINS_4gemm6kernel13GemmUniversalIN4cute5tupleIJiiiiEEENS1_10collective13CollectiveMmaINS1_35MainloopSm100TmaUmmaWarpSpecializedILi5ELi2ELi4ENS5_IJNS4_1CILi1EEESB_SB_EEEEENS5_IJNSA_ILi64EEENSA_ILi128EEESE_EEEaNS5_IJlSB_lEEEaSH_NS4_8TiledMMAINS4_8MMA_AtomIJNS4_15SM100_MMA_S8_SSIaaiLi64ELi128ELNS4_4UMMA5MajorE0ELSM_0ELNSL_8SaturateE0EEEEEENS4_6LayoutISC_NS5_IJNSA_ILi0EEESR_SR_EEEEENS5_IJNS4_10UnderscoreESU_SU_EEEEENS4_13SM90_TMA_LOADENS4_14ComposedLayoutINS4_7SwizzleILi2ELi4ELi3EEENS4_18smem_ptr_flag_bitsILi8EEENSQ_INS5_IJNSA_ILi8EEESE_EEENS5_IJSE_SB_EEEEEEEvNS4_8identityESX_S17_vS18_EENS_8epilogue10collective18CollectiveEpilogueINS1A_23Sm100TmaWarpSpecializedILi2ELi2ELi32ELb0ELb0EEEJSG_NS5_IJNSQ_ISE_SB_EES1F_EEEaSH_aSH_NS1A_6fusion15FusionCallbacksIS1E_NS1H_17LinearCombinationIaiaiLNS_15FloatRoundStyleE2EEESG_S1G_JEEENS4_5SM1004TMEM4LOAD26SM100_TMEM_LOAD_16dp32b32xESX_S17_NS4_39AutoVectorizingCopyWithAssumedAlignmentILi128EEENS4_14SM90_TMA_STOREES17_S1S_S1S_EEEvvEEEEvNT_6ParamsE,@function
        .size           _ZN7cutlass13device_kernelINS_4gemm6kernel13GemmUniversalIN4cute5tupleIJiiiiEEENS1_10collective13CollectiveMmaINS1_35MainloopSm100TmaUmmaWarpSpecializedILi5ELi2ELi4ENS5_IJNS4_1CILi1EEESB_SB_EEEEENS5_IJNSA_ILi64EEENSA_ILi128EEESE_EEEaNS5_IJlSB_lEEEaSH_NS4_8TiledMMAINS4_8MMA_AtomIJNS4_15SM100_MMA_S8_SSIaaiLi64ELi128ELNS4_4UMMA5MajorE0ELSM_0ELNSL_8SaturateE0EEEEEENS4_6LayoutISC_NS5_IJNSA_ILi0EEESR_SR_EEEEENS5_IJNS4_10UnderscoreESU_SU_EEEEENS4_13SM90_TMA_LOADENS4_14ComposedLayoutINS4_7SwizzleILi2ELi4ELi3EEENS4_18smem_ptr_flag_bitsILi8EEENSQ_INS5_IJNSA_ILi8EEESE_EEENS5_IJSE_SB_EEEEEEEvNS4_8identityESX_S17_vS18_EENS_8epilogue10collective18CollectiveEpilogueINS1A_23Sm100TmaWarpSpecializedILi2ELi2ELi32ELb0ELb0EEEJSG_NS5_IJNSQ_ISE_SB_EES1F_EEEaSH_aSH_NS1A_6fusion15FusionCallbacksIS1E_NS1H_17LinearCombinationIaiaiLNS_15FloatRoundStyleE2EEESG_S1G_JEEENS4_5SM1004TMEM4LOAD26SM100_TMEM_LOAD_16dp32b32xESX_S17_NS4_39AutoVectorizingCopyWithAssumedAlignmentILi128EEENS4_14SM90_TMA_STOREES17_S1S_S1S_EEEvvEEEEvNT_6ParamsE,(.L_x_145 - _ZN7cutlass13device_kernelINS_4gemm6kernel13GemmUniversalIN4cute5tupleIJiiiiEEENS1_10collective13CollectiveMmaINS1_35MainloopSm100TmaUmmaWarpSpecializedILi5ELi2ELi4ENS5_IJNS4_1CILi1EEESB_SB_EEEEENS5_IJNSA_ILi64EEENSA_ILi128EEESE_EEEaNS5_IJlSB_lEEEaSH_NS4_8TiledMMAINS4_8MMA_AtomIJNS4_15SM100_MMA_S8_SSIaaiLi64ELi128ELNS4_4UMMA5MajorE0ELSM_0ELNSL_8SaturateE0EEEEEENS4_6LayoutISC_NS5_IJNSA_ILi0EEESR_SR_EEEEENS5_IJNS4_10UnderscoreESU_SU_EEEEENS4_13SM90_TMA_LOADENS4_14ComposedLayoutINS4_7SwizzleILi2ELi4ELi3EEENS4_18smem_ptr_flag_bitsILi8EEENSQ_INS5_IJNSA_ILi8EEESE_EEENS5_IJSE_SB_EEEEEEEvNS4_8identityESX_S17_vS18_EENS_8epilogue10collective18CollectiveEpilogueINS1A_23Sm100TmaWarpSpecializedILi2ELi2ELi32ELb0ELb0EEEJSG_NS5_IJNSQ_ISE_SB_EES1F_EEEaSH_aSH_NS1A_6fusion15FusionCallbacksIS1E_NS1H_17LinearCombinationIaiaiLNS_15FloatRoundStyleE2EEESG_S1G_JEEENS4_5SM1004TMEM4LOAD26SM100_TMEM_LOAD_16dp32b32xESX_S17_NS4_39AutoVectorizingCopyWithAssumedAlignmentILi128EEENS4_14SM90_TMA_STOREES17_S1S_S1S_EEEvvEEEEvNT_6ParamsE)
        .other          _ZN7cutlass13device_kernelINS_4gemm6kernel13GemmUniversalIN4cute5tupleIJiiiiEEENS1_10collective13CollectiveMmaINS1_35MainloopSm100TmaUmmaWarpSpecializedILi5ELi2ELi4ENS5_IJNS4_1CILi1EEESB_SB_EEEEENS5_IJNSA_ILi64EEENSA_ILi128EEESE_EEEaNS5_IJlSB_lEEEaSH_NS4_8TiledMMAINS4_8MMA_AtomIJNS4_15SM100_MMA_S8_SSIaaiLi64ELi128ELNS4_4UMMA5MajorE0ELSM_0ELNSL_8SaturateE0EEEEEENS4_6LayoutISC_NS5_IJNSA_ILi0EEESR_SR_EEEEENS5_IJNS4_10UnderscoreESU_SU_EEEEENS4_13SM90_TMA_LOADENS4_14ComposedLayoutINS4_7SwizzleILi2ELi4ELi3EEENS4_18smem_ptr_flag_bitsILi8EEENSQ_INS5_IJNSA_ILi8EEESE_EEENS5_IJSE_SB_EEEEEEEvNS4_8identityESX_S17_vS18_EENS_8epilogue10collective18CollectiveEpilogueINS1A_23Sm100TmaWarpSpecializedILi2ELi2ELi32ELb0ELb0EEEJSG_NS5_IJNSQ_ISE_SB_EES1F_EEEaSH_aSH_NS1A_6fusion15FusionCallbacksIS1E_NS1H_17LinearCombinationIaiaiLNS_15FloatRoundStyleE2EEESG_S1G_JEEENS4_5SM1004TMEM4LOAD26SM100_TMEM_LOAD_16dp32b32xESX_S17_NS4_39AutoVectorizingCopyWithAssumedAlignmentILi128EEENS4_14SM90_TMA_STOREES17_S1S_S1S_EEEvvEEEEvNT_6ParamsE,@"STO_CUDA_ENTRY STV_DEFAULT"
_ZN7cutlass13device_kernelINS_4gemm6kernel13GemmUniversalIN4cute5tupleIJiiiiEEENS1_10collective13CollectiveMmaINS1_35MainloopSm100TmaUmmaWarpSpecializedILi5ELi2ELi4ENS5_IJNS4_1CILi1EEESB_SB_EEEEENS5_IJNSA_ILi64EEENSA_ILi128EEESE_EEEaNS5_IJlSB_lEEEaSH_NS4_8TiledMMAINS4_8MMA_AtomIJNS4_15SM100_MMA_S8_SSIaaiLi64ELi128ELNS4_4UMMA5MajorE0ELSM_0ELNSL_8SaturateE0EEEEEENS4_6LayoutISC_NS5_IJNSA_ILi0EEESR_SR_EEEEENS5_IJNS4_10UnderscoreESU_SU_EEEEENS4_13SM90_TMA_LOADENS4_14ComposedLayoutINS4_7SwizzleILi2ELi4ELi3EEENS4_18smem_ptr_flag_bitsILi8EEENSQ_INS5_IJNSA_ILi8EEESE_EEENS5_IJSE_SB_EEEEEEEvNS4_8identityESX_S17_vS18_EENS_8epilogue10collective18CollectiveEpilogueINS1A_23Sm100TmaWarpSpecializedILi2ELi2ELi32ELb0ELb0EEEJSG_NS5_IJNSQ_ISE_SB_EES1F_EEEaSH_aSH_NS1A_6fusion15FusionCallbacksIS1E_NS1H_17LinearCombinationIaiaiLNS_15FloatRoundStyleE2EEESG_S1G_JEEENS4_5SM1004TMEM4LOAD26SM100_TMEM_LOAD_16dp32b32xESX_S17_NS4_39AutoVectorizingCopyWithAssumedAlignmentILi128EEENS4_14SM90_TMA_STOREES17_S1S_S1S_EEEvvEEEEvNT_6ParamsE:
[----:B------:R-:W1:Y:S01]  /*0000*/  LDC R1, c[0x0][0x37c] ;  /* 0x0000df00ff017b82 */ /* 0x000e620000000800 */
[----:B------:R-:W2:Y:S01]  /*0010*/  S2R R103, SR_TID.X ;  /* 0x0000000000677919 */ /* 0x000ea20000002100 */
[----:B------:R-:W3:Y:S01]  /*0020*/  LDCU.64 UR4, c[0x0][0x890] ;  /* 0x00011200ff0477ac */ /* 0x000ee20008000a00 */
[----:B------:R-:W-:Y:S02]  /*0030*/  PRMT R91, RZ, 0x7610, R91 ;  /* 0x00007610ff5b7816 */ /* 0x000fe4000000005b */
[----:B------:R-:W-:Y:S01]  /*0040*/  ELECT P5, URZ, PT ;  /* 0x0000000000ff782f */ /* 0x000fe200038a0000 */
[----:B------:R-:W4:Y:S01]  /*0050*/  LDCU.64 UR46, c[0x0][0x358] ;  /* 0x00006b00ff2e77ac */ /* 0x000f220008000a00 */
[----:B---3--:R-:W-:-:S04]  /*0060*/  UISETP.NE.U32.AND UP0, UPT, UR4, URZ, UPT ;  /* 0x000000ff0400728c */ /* 0x008fc8000bf05070 */
[----:B------:R-:W-:Y:S01]  /*0070*/  UISETP.NE.AND.EX UP0, UPT, UR5, URZ, UPT, UP0 ;  /* 0x000000ff0500728c */ /* 0x000fe2000bf05300 */
[----:B--2---:R-:W-:-:S05]  /*0080*/  SHF.R.U32.HI R96, RZ, 0x5, R103 ;  /* 0x00000005ff607819 */ /* 0x004fca0000011667 */
[----:B------:R-:W2:Y:S02]  /*0090*/  SHFL.IDX PT, R0, R96, RZ, 0x1f ;  /* 0x00001fff60007589 */ /* 0x000ea400000e0000 */
[----:B--2---:R-:W-:Y:S01]  /*00a0*/  R2UR UR8, R0 ;  /* 0x00000000000872ca */ /* 0x004fe200000e0000 */
[----:B-1--4-:R-:W-:-:S14]  /*00b0*/  BRA.U UP0, `(.L_x_0) ;  /* 0x00000001002c7547 */ /* 0x012fdc000b800000 */
[----:B------:R-:W1:Y:S02]  /*00c0*/  LDCU.64 UR6, c[0x0][0x888] ;  /* 0x00011100ff0677ac */ /* 0x000e640008000a00 */
[----:B-1----:R-:W-:-:S04]  /*00d0*/  UISETP.NE.U32.AND UP0, UPT, UR6, URZ, UPT ;  /* 0x000000ff0600728c */ /* 0x002fc8000bf05070 */
[----:B------:R-:W-:-:S09]  /*00e0*/  UISETP.NE.AND.EX UP0, UPT, UR7, URZ, UPT, UP0 ;  /* 0x000000ff0700728c */ /* 0x000fd2000bf05300 */
[----:B------:R-:W-:Y:S05]  /*00f0*/  BRA.U !UP0, `(.L_x_1) ;  /* 0x0000000108107547 */ /* 0x000fea000b800000 */
[----:B------:R-:W1:Y:S02]  /*0100*/  LDC.64 R50, c[0x0][0x888] ;  /* 0x00022200ff327b82 */ /* 0x000e640000000a00 */
[----:B-1----:R1:W5:Y:S01]  /*0110*/  LDG.E R50, desc[UR46][R50.64] ;  /* 0x0000002e32327981 */ /* 0x002362000c1e1900 */
[----:B------:R-:W-:Y:S01]  /*0120*/  HFMA2 R91, -RZ, RZ, 0, 5.9604644775390625e-08 ;  /* 0x00000001ff5b7431 */ /* 0x000fe200000001ff */
[----:B------:R-:W-:Y:S05]  /*0130*/  BRA `(.L_x_0) ;  /* 0x00000000000c7947 */ /* 0x000fea0003800000 */
.L_x_1:
[----:B------:R-:W1:Y:S01]  /*0140*/  LDCU UR6, c[0x0][0x880] ;  /* 0x00011000ff0677ac */ /* 0x000e620008000800 */
[----:B------:R-:W-:Y:S01]  /*0150*/  HFMA2 R91, -RZ, RZ, 0, 5.9604644775390625e-08 ;  /* 0x00000001ff5b7431 */ /* 0x000fe200000001ff */
[----:B-1----:R-:W-:-:S07]  /*0160*/  MOV R50, UR6 ;  /* 0x0000000600327c02 */ /* 0x002fce0008000f00 */
.L_x_0:
[----:B------:R-:W2:Y:S02]  /*0170*/  LDCU.64 UR6, c[0x0][0x8b0] ;  /* 0x00011600ff0677ac */ /* 0x000ea40008000a00 */
[----:B--2---:R-:W-:-:S04]  /*0180*/  UISETP.NE.U32.AND UP0, UPT, UR6, URZ, UPT ;  /* 0x000000ff0600728c */ /* 0x004fc8000bf05070 */
[----:B------:R-:W-:-:S09]  /*0190*/  UISETP.NE.AND.EX UP0, UPT, UR7, URZ, UPT, UP0 ;  /* 0x000000ff0700728c */ /* 0x000fd2000bf05300 */
[----:B------:R-:W-:Y:S05]  /*01a0*/  BRA.U UP0, `(.L_x_2) ;  /* 0x0000000100247547 */ /* 0x000fea000b800000 */
[----:B------:R-:W2:Y:S02]  /*01b0*/  LDCU.64 UR6, c[0x0][0x8a8] ;  /* 0x00011500ff0677ac */ /* 0x000ea40008000a00 */
[----:B--2---:R-:W-:-:S04]  /*01c0*/  UISETP.NE.U32.AND UP0, UPT, UR6, URZ, UPT ;  /* 0x000000ff0600728c */ /* 0x004fc8000bf05070 */
[----:B------:R-:W-:-:S09]  /*01d0*/  UISETP.NE.AND.EX UP0, UPT, UR7, URZ, UPT, UP0 ;  /* 0x000000ff0700728c */ /* 0x000fd2000bf05300 */
[----:B------:R-:W-:Y:S05]  /*01e0*/  BRA.U !UP0, `(.L_x_3) ;  /* 0x00000001080c7547 */ /* 0x000fea000b800000 */
[----:B------:R-:W2:Y:S02]  /*01f0*/  LDC.64 R2, c[0x0][0x8a8] ;  /* 0x00022a00ff027b82 */ /* 0x000ea40000000a00 */
[----:B--2---:R2:W5:Y:S01]  /*0200*/  LDG.E R47, desc[UR46][R2.64] ;  /* 0x0000002e022f7981 */ /* 0x004562000c1e1900 */
[----:B------:R-:W-:Y:S05]  /*0210*/  BRA `(.L_x_2) ;  /* 0x0000000000087947 */ /* 0x000fea0003800000 */
.L_x_3:
[----:B------:R-:W2:Y:S02]  /*0220*/  LDCU UR6, c[0x0][0x8a0] ;  /* 0x00011400ff0677ac */ /* 0x000ea40008000800 */
[----:B--2---:R-:W-:Y:S02]  /*0230*/  MOV R47, UR6 ;  /* 0x00000006002f7c02 */ /* 0x004fe40008000f00 */
.L_x_2:
[----:B------:R-:W-:Y:S01]  /*0240*/  IMAD.U32 R0, RZ, RZ, UR8 ;  /* 0x00000008ff007e24 */ /* 0x000fe2000f8e00ff */
[----:B------:R-:W-:Y:S04]  /*0250*/  BSSY.RECONVERGENT B0, `(.L_x_4) ;  /* 0x000000c000007945 */ /* 0x000fe80003800200 */
[C---:B------:R-:W-:Y:S02]  /*0260*/  ISETP.NE.OR P1, PT, R0.reuse, 0x1, !P5 ;  /* 0x000000010000780c */ /* 0x040fe40006f25670 */
[----:B------:R-:W-:-:S11]  /*0270*/  ISETP.NE.OR P0, PT, R0, 0x3, !P5 ;  /* 0x000000030000780c */ /* 0x000fd60006f05670 */
[----:B------:R-:W-:Y:S05]  /*0280*/  @P1 BRA `(.L_x_5) ;  /* 0x0000000000201947 */ /* 0x000fea0003800000 */
[----:B------:R-:W3:Y:S02]  /*0290*/  LDCU.64 UR6, c[0x0][0x348] ;  /* 0x00006900ff0677ac */ /* 0x000ee40008000a00 */
[----:B---3--:R-:W-:Y:S02]  /*02a0*/  UIADD3 UR10, UP1, UPT, UR6, 0x80, URZ ;  /* 0x00000080060a7890 */ /* 0x008fe4000ff3e0ff */
[----:B------:R-:W-:Y:S02]  /*02b0*/  UIADD3 UR6, UP0, UPT, UR6, 0x180, URZ ;  /* 0x0000018006067890 */ /* 0x000fe4000ff1e0ff */
[----:B------:R-:W-:Y:S02]  /*02c0*/  UIADD3.X UR11, UPT, UPT, URZ, UR7, URZ, UP1, !UPT ;  /* 0x00000007ff0b7290 */ /* 0x000fe40008ffe4ff */
[----:B------:R-:W-:-:S07]  /*02d0*/  UIADD3.X UR7, UPT, UPT, URZ, UR7, URZ, UP0, !UPT ;  /* 0x00000007ff077290 */ /* 0x000fce00087fe4ff */
[----:B------:R3:W-:Y:S02]  /*02e0*/  UTMACCTL.PF [UR10] ;  /* 0x000000000a0079b9 */ /* 0x0007e40008040000 */
[----:B------:R3:W-:Y:S02]  /*02f0*/  UTMACCTL.PF [UR6] ;  /* 0x00000000060079b9 */ /* 0x0007e40008040000 */
[----:B---3--:R-:W-:Y:S01]  /*0300*/  NOP ;  /* 0x0000000000007918 */ /* 0x008fe20000000000 */
.L_x_5:
[----:B------:R-:W-:Y:S05]  /*0310*/  BSYNC.RECONVERGENT B0 ;  /* 0x0000000000007941 */ /* 0x000fea0003800200 */
.L_x_4:
[----:B------:R-:W-:Y:S04]  /*0320*/  BSSY.RECONVERGENT B0, `(.L_x_6) ;  /* 0x000000a000007945 */ /* 0x000fe80003800200 */
        /* <DEDUP_REMOVED lines=9> */
.L_x_7:
[----:B------:R-:W-:Y:S05]  /*03c0*/  BSYNC.RECONVERGENT B0 ;  /* 0x0000000000007941 */ /* 0x000fea0003800200 */
.L_x_6:
[----:B------:R-:W3:Y:S01]  /*03d0*/  LDCU.64 UR6, c[0x0][0x888] ;  /* 0x00011100ff0677ac */ /* 0x000ee20008000a00 */
[----:B------:R-:W-:Y:S02]  /*03e0*/  UISETP.EQ.U32.AND UP1, UPT, UR4, URZ, UPT ;  /* 0x000000ff0400728c */ /* 0x000fe4000bf22070 */
[----:B------:R-:W-:Y:S02]  /*03f0*/  UPLOP3.LUT UP2, UPT, UPT, UPT, UPT, 0x80, 0x8 ;  /* 0x000000000008789c */ /* 0x000fe40003f4f070 */
[----:B---3--:R-:W-:-:S04]  /*0400*/  UISETP.NE.U32.AND UP0, UPT, UR6, URZ, UPT ;  /* 0x000000ff0600728c */ /* 0x008fc8000bf05070 */
[----:B------:R-:W-:-:S04]  /*0410*/  UISETP.NE.AND.EX UP0, UPT, UR7, URZ, UPT, UP0 ;  /* 0x000000ff0700728c */ /* 0x000fc8000bf05300 */
[----:B------:R-:W-:-:S04]  /*0420*/  UISETP.EQ.OR.EX UP3, UPT, UR5, URZ, !UP0, UP1 ;  /* 0x000000ff0500728c */ /* 0x000fc8000c762710 */
[----:B------:R-:W-:-:S05]  /*0430*/  UP2UR UR50, UPR, URZ, 0x8 ;  /* 0x00000008ff327883 */ /* 0x000fca0008000000 */
[----:B------:R-:W-:Y:S07]  /*0440*/  BRA.U !UP3, `(.L_x_8) ;  /* 0x000000010b207547 */ /* 0x000fee000b800000 */
[----:B-----5:R-:W-:Y:S01]  /*0450*/  R2UR UR6, R50 ;  /* 0x00000000320672ca */ /* 0x020fe200000e0000 */
[----:B------:R-:W-:Y:S02]  /*0460*/  UISETP.NE.U32.AND UP2, UPT, UR4, URZ, UPT ;  /* 0x000000ff0400728c */ /* 0x000fe4000bf45070 */
[----:B------:R-:W-:Y:S02]  /*0470*/  USEL UR4, URZ, 0xffffffff, UP0 ;  /* 0xffffffffff047887 */ /* 0x000fe40008000000 */
[----:B------:R-:W-:-:S08]  /*0480*/  UISETP.NE.AND.EX UP2, UPT, UR5, URZ, UPT, UP2 ;  /* 0x000000ff0500728c */ /* 0x000fd0000bf45320 */
[----:B------:R-:W-:-:S04]  /*0490*/  UISETP.NE.AND UP1, UPT, UR6, URZ, UPT ;  /* 0x000000ff0600728c */ /* 0x000fc8000bf25270 */
[----:B------:R-:W-:-:S04]  /*04a0*/  @!UP2 USEL UR4, URZ, 0xffffffff, UP1 ;  /* 0xffffffffff04a887 */ /* 0x000fc80008800000 */
[----:B------:R-:W-:-:S04]  /*04b0*/  ULOP3.LUT UR4, UR4, 0x1, URZ, 0xc0, !UPT ;  /* 0x0000000104047892 */ /* 0x000fc8000f8ec0ff */
[----:B------:R-:W-:-:S11]  /*04c0*/  UISETP.NE.U32.AND UP2, UPT, UR4, 0x1, UPT ;  /* 0x000000010400788c */ /* 0x000fd6000bf45070 */
.L_x_8:
[----:B--2---:R-:W2:Y:S01]  /*04d0*/  SHFL.IDX PT, R2, R96, RZ, 0x1f ;  /* 0x00001fff60027589 */ /* 0x004ea200000e0000 */
[----:B------:R-:W-:-:S04]  /*04e0*/  UISETP.NE.AND UP1, UPT, UR8, 0x2, UPT ;  /* 0x000000020800788c */ /* 0x000fc8000bf25270 */
[----:B------:R-:W-:Y:S01]  /*04f0*/  USEL UR6, URZ, 0x1, UP1 ;  /* 0x00000001ff067887 */ /* 0x000fe20008800000 */
[----:B--2---:R-:W-:-:S13]  /*0500*/  ISETP.NE.AND P0, PT, R2, RZ, PT ;  /* 0x000000ff0200720c */ /* 0x004fda0003f05270 */
[----:B------:R-:W-:Y:S05]  /*0510*/  @P0 BRA `(.L_x_9) ;  /* 0x0000000000500947 */ /* 0x000fea0003800000 */
[----:B------:R-:W2:Y:S01]  /*0520*/  S2UR UR5, SR_CgaCtaId ;  /* 0x00000000000579c3 */ /* 0x000ea20000008800 */
[----:B------:R-:W-:Y:S01]  /*0530*/  UMOV UR7, 0x400 ;  /* 0x0000040000077882 */ /* 0x000fe20000000000 */
[----:B------:R-:W-:Y:S01]  /*0540*/  UMOV UR4, 0x1 ;  /* 0x0000000100047882 */ /* 0x000fe20000000000 */
[----:B------:R-:W-:Y:S01]  /*0550*/  ELECT P0, URZ, PT ;  /* 0x0000000000ff782f */ /* 0x000fe20003800000 */
[----:B------:R-:W-:-:S04]  /*0560*/  UIADD3 UR10, UPT, UPT, -UR4, 0x100000, URZ ;  /* 0x00100000040a7890 */ /* 0x000fc8000fffe1ff */
[----:B------:R-:W-:Y:S02]  /*0570*/  USHF.L.U32 UR11, UR10, 0xb, URZ ;  /* 0x0000000b0a0b7899 */ /* 0x000fe400080006ff */
[----:B------:R-:W-:Y:S02]  /*0580*/  USHF.L.U32 UR10, UR10, 0x1, URZ ;  /* 0x000000010a0a7899 */ /* 0x000fe400080006ff */
[----:B--2---:R-:W-:Y:S01]  /*0590*/  ULEA UR5, UR5, UR7, 0x18 ;  /* 0x0000000705057291 */ /* 0x004fe2000f8ec0ff */
[----:B------:R-:W2:Y:S11]  /*05a0*/  FENCE.VIEW.ASYNC.S ;  /* 0x00000000000073c6 */ /* 0x000eb60000000000 */
[----:B--2---:R2:W3:Y:S01]  /*05b0*/  SYNCS.EXCH.64 URZ, [UR5], UR10 ;  /* 0x0000000a05ff75b2 */ /* 0x0044e20008000100 */
[----:B------:R2:W4:Y:S01]  /*05c0*/  SYNCS.EXCH.64 URZ, [UR5+0x28], UR10 ;  /* 0x0000280a05ff75b2 */ /* 0x0005220008000100 */
[----:B------:R2:W1:Y:S01]  /*05d0*/  SYNCS.EXCH.64 URZ, [UR5+0x8], UR10 ;  /* 0x0000080a05ff75b2 */ /* 0x0004620008000100 */
[----:B------:R2:W1:Y:S01]  /*05e0*/  SYNCS.EXCH.64 URZ, [UR5+0x30], UR10 ;  /* 0x0000300a05ff75b2 */ /* 0x0004620008000100 */
[----:B------:R2:W1:Y:S01]  /*05f0*/  SYNCS.EXCH.64 URZ, [UR5+0x10], UR10 ;  /* 0x0000100a05ff75b2 */ /* 0x0004620008000100 */
[----:B------:R2:W1:Y:S01]  /*0600*/  SYNCS.EXCH.64 URZ, [UR5+0x38], UR10 ;  /* 0x0000380a05ff75b2 */ /* 0x0004620008000100 */
[----:B------:R2:W1:Y:S01]  /*0610*/  SYNCS.EXCH.64 URZ, [UR5+0x18], UR10 ;  /* 0x0000180a05ff75b2 */ /* 0x0004620008000100 */
[----:B------:R2:W1:Y:S01]  /*0620*/  SYNCS.EXCH.64 URZ, [UR5+0x40], UR10 ;  /* 0x0000400a05ff75b2 */ /* 0x0004620008000100 */
[----:B------:R2:W1:Y:S01]  /*0630*/  SYNCS.EXCH.64 URZ, [UR5+0x20], UR10 ;  /* 0x0000200a05ff75b2 */ /* 0x0004620008000100 */
[----:B------:R2:W1:Y:S01]  /*0640*/  SYNCS.EXCH.64 URZ, [UR5+0x48], UR10 ;  /* 0x0000480a05ff75b2 */ /* 0x0004620008000100 */
[----:B------:R-:W-:Y:S01]  /*0650*/  NOP ;  /* 0x0000000000007918 */ /* 0x000fe20000000000 */
.L_x_9:
[----:B------:R-:W2:Y:S01]  /*0660*/  SHFL.IDX PT, R2, R96, RZ, 0x1f ;  /* 0x00001fff60027589 */ /* 0x000ea200000e0000 */
[----:B------:R-:W-:Y:S01]  /*0670*/  NOP ;  /* 0x0000000000007918 */ /* 0x000fe20000000000 */
[----:B--2---:R-:W-:-:S13]  /*0680*/  ISETP.NE.AND P0, PT, R2, 0x1, PT ;  /* 0x000000010200780c */ /* 0x004fda0003f05270 */
[----:B------:R-:W-:Y:S05]  /*0690*/  @P0 BRA `(.L_x_10) ;  /* 0x0000000000480947 */ /* 0x000fea0003800000 */
[----:B------:R-:W2:Y:S01]  /*06a0*/  S2UR UR7, SR_CgaCtaId ;  /* 0x00000000000779c3 */ /* 0x000ea20000008800 */
[----:B------:R-:W-:Y:S01]  /*06b0*/  UMOV UR9, 0x400 ;  /* 0x0000040000097882 */ /* 0x000fe20000000000 */
[----:B------:R-:W-:Y:S01]  /*06c0*/  UMOV UR5, 0x20 ;  /* 0x0000002000057882 */ /* 0x000fe20000000000 */
[----:B------:R-:W-:Y:S01]  /*06d0*/  UMOV UR4, 0x80 ;  /* 0x0000008000047882 */ /* 0x000fe20000000000 */
[----:B------:R-:W-:-:S04]  /*06e0*/  UIADD3 UR10, UPT, UPT, -UR5, 0x100000, URZ ;  /* 0x00100000050a7890 */ /* 0x000fc8000fffe1ff */
[----:B------:R-:W-:Y:S02]  /*06f0*/  USHF.L.U32 UR11, UR10, 0xb, URZ ;  /* 0x0000000b0a0b7899 */ /* 0x000fe400080006ff */
[----:B------:R-:W-:Y:S02]  /*0700*/  USHF.L.U32 UR10, UR10, 0x1, URZ ;  /* 0x000000010a0a7899 */ /* 0x000fe400080006ff */
[----:B------:R-:W-:-:S04]  /*0710*/  UIADD3 UR4, UPT, UPT, -UR4, 0x100000, URZ ;  /* 0x0010000004047890 */ /* 0x000fc8000fffe1ff */
[----:B------:R-:W-:Y:S02]  /*0720*/  USHF.L.U32 UR5, UR4, 0xb, URZ ;  /* 0x0000000b04057899 */ /* 0x000fe400080006ff */
[----:B------:R-:W-:Y:S01]  /*0730*/  USHF.L.U32 UR4, UR4, 0x1, URZ ;  /* 0x0000000104047899 */ /* 0x000fe200080006ff */
[----:B------:R-:W-:Y:S01]  /*0740*/  ELECT P0, URZ, PT ;  /* 0x0000000000ff782f */ /* 0x000fe20003800000 */
[----:B--2---:R-:W-:Y:S01]  /*0750*/  ULEA UR7, UR7, UR9, 0x18 ;  /* 0x0000000907077291 */ /* 0x004fe2000f8ec0ff */
[----:B------:R-:W2:Y:S11]  /*0760*/  FENCE.VIEW.ASYNC.S ;  /* 0x00000000000073c6 */ /* 0x000eb60000000000 */
[----:B--2---:R2:W1:Y:S01]  /*0770*/  SYNCS.EXCH.64 URZ, [UR7+0x50], UR10 ;  /* 0x0000500a07ff75b2 */ /* 0x0044620008000100 */
[----:B------:R2:W1:Y:S01]  /*0780*/  SYNCS.EXCH.64 URZ, [UR7+0x60], UR4 ;  /* 0x0000600407ff75b2 */ /* 0x0004620008000100 */
[----:B------:R2:W1:Y:S01]  /*0790*/  SYNCS.EXCH.64 URZ, [UR7+0x58], UR10 ;  /* 0x0000580a07ff75b2 */ /* 0x0004620008000100 */
[----:B------:R2:W1:Y:S01]  /*07a0*/  SYNCS.EXCH.64 URZ, [UR7+0x68], UR4 ;  /* 0x0000680407ff75b2 */ /* 0x0004620008000100 */
[----:B------:R-:W-:Y:S01]  /*07b0*/  NOP ;  /* 0x0000000000007918 */ /* 0x000fe20000000000 */
.L_x_10:
[----:B------:R-:W3:Y:S01]  /*07c0*/  SHFL.IDX PT, R2, R96, RZ, 0x1f ;  /* 0x00001fff60027589 */ /* 0x000ee200000e0000 */
[----:B------:R-:W-:Y:S01]  /*07d0*/  NOP ;  /* 0x0000000000007918 */ /* 0x000fe20000000000 */
[----:B---3--:R-:W-:-:S13]  /*07e0*/  ISETP.NE.AND P0, PT, R2, 0x3, PT ;  /* 0x000000030200780c */ /* 0x008fda0003f05270 */
[----:B------:R-:W-:Y:S05]  /*07f0*/  @P0 BRA `(.L_x_11) ;  /* 0x0000000000300947 */ /* 0x000fea0003800000 */
[----:B--2---:R-:W2:Y:S01]  /*0800*/  S2UR UR5, SR_CgaCtaId ;  /* 0x00000000000579c3 */ /* 0x004ea20000008800 */
        /* <DEDUP_REMOVED lines=8> */
[----:B--2---:R3:W2:Y:S01]  /*0890*/  SYNCS.EXCH.64 URZ, [UR5+0x70], UR10 ;  /* 0x0000700a05ff75b2 */ /* 0x0046a20008000100 */
[----:B------:R3:W1:Y:S02]  /*08a0*/  SYNCS.EXCH.64 URZ, [UR5+0x78], UR10 ;  /* 0x0000780a05ff75b2 */ /* 0x0006640008000100 */
[----:B---3--:R-:W-:Y:S01]  /*08b0*/  NOP ;  /* 0x0000000000007918 */ /* 0x008fe20000000000 */
.L_x_11:
[----:B------:R-:W3:Y:S01]  /*08c0*/  SHFL.IDX PT, R2, R96, RZ, 0x1f ;  /* 0x00001fff60027589 */ /* 0x000ee200000e0000 */
[----:B------:R-:W-:Y:S01]  /*08d0*/  NOP ;  /* 0x0000000000007918 */ /* 0x000fe20000000000 */
[----:B---3--:R-:W-:-:S13]  /*08e0*/  ISETP.NE.AND P0, PT, R2, 0x4, PT ;  /* 0x000000040200780c */ /* 0x008fda0003f05270 */
[----:B------:R-:W-:Y:S05]  /*08f0*/  @P0 BRA `(.L_x_12) ;  /* 0x00000000004c0947 */ /* 0x000fea0003800000 */
[----:B--2---:R-:W2:Y:S01]  /*0900*/  S2UR UR5, SR_CgaCtaId ;  /* 0x00000000000579c3 */ /* 0x004ea20000008800 */
[----:B------:R-:W-:Y:S01]  /*0910*/  UMOV UR9, 0x100 ;  /* 0x0000010000097882 */ /* 0x000fe20000000000 */
[----:B------:R-:W-:Y:S01]  /*0920*/  UMOV UR7, 0x400 ;  /* 0x0000040000077882 */ /* 0x000fe20000000000 */
[----:B------:R-:W-:Y:S01]  /*0930*/  USEL UR9, UR9, 0xe0, UP2 ;  /* 0x000000e009097887 */ /* 0x000fe20009000000 */
[----:B------:R-:W-:Y:S01]  /*0940*/  UMOV UR4, 0x1 ;  /* 0x0000000100047882 */ /* 0x000fe20000000000 */
[----:B------:R-:W-:Y:S01]  /*0950*/  ELECT P0, URZ, PT ;  /* 0x0000000000ff782f */ /* 0x000fe20003800000 */
[----:B------:R-:W-:-:S04]  /*0960*/  UIADD3 UR10, UPT, UPT, -UR4, 0x100000, URZ ;  /* 0x00100000040a7890 */ /* 0x000fc8000fffe1ff */
[----:B------:R-:W-:Y:S02]  /*0970*/  USHF.L.U32 UR11, UR10, 0xb, URZ ;  /* 0x0000000b0a0b7899 */ /* 0x000fe400080006ff */
[----:B------:R-:W-:Y:S02]  /*0980*/  USHF.L.U32 UR10, UR10, 0x1, URZ ;  /* 0x000000010a0a7899 */ /* 0x000fe400080006ff */
[----:B------:R-:W-:-:S04]  /*0990*/  UIADD3 UR12, UPT, UPT, -UR9, 0x100000, URZ ;  /* 0x00100000090c7890 */ /* 0x000fc8000fffe1ff */
[----:B------:R-:W-:Y:S02]  /*09a0*/  USHF.L.U32 UR13, UR12, 0xb, URZ ;  /* 0x0000000b0c0d7899 */ /* 0x000fe400080006ff */
[----:B------:R-:W-:Y:S02]  /*09b0*/  USHF.L.U32 UR12, UR12, 0x1, URZ ;  /* 0x000000010c0c7899 */ /* 0x000fe400080006ff */
[----:B--2---:R-:W-:Y:S01]  /*09c0*/  ULEA UR5, UR5, UR7, 0x18 ;  /* 0x0000000705057291 */ /* 0x004fe2000f8ec0ff */
[----:B------:R-:W2:Y:S11]  /*09d0*/  FENCE.VIEW.ASYNC.S ;  /* 0x00000000000073c6 */ /* 0x000eb60000000000 */
[----:B--2---:R3:W2:Y:S01]  /*09e0*/  SYNCS.EXCH.64 URZ, [UR5+0x80], UR10 ;  /* 0x0000800a05ff75b2 */ /* 0x0046a20008000100 */
[----:B------:R3:W1:Y:S01]  /*09f0*/  SYNCS.EXCH.64 URZ, [UR5+0x90], UR12 ;  /* 0x0000900c05ff75b2 */ /* 0x0006620008000100 */
[----:B------:R3:W1:Y:S01]  /*0a00*/  SYNCS.EXCH.64 URZ, [UR5+0x88], UR10 ;  /* 0x0000880a05ff75b2 */ /* 0x0006620008000100 */
[----:B------:R3:W1:Y:S02]  /*0a10*/  SYNCS.EXCH.64 URZ, [UR5+0x98], UR12 ;  /* 0x0000980c05ff75b2 */ /* 0x0006640008000100 */
[----:B---3--:R-:W-:Y:S01]  /*0a20*/  NOP ;  /* 0x0000000000007918 */ /* 0x008fe20000000000 */
.L_x_12:
[----:B------:R-:W3:Y:S01]  /*0a30*/  SHFL.IDX PT, R2, R96, RZ, 0x1f ;  /* 0x00001fff60027589 */ /* 0x000ee200000e0000 */
[----:B------:R-:W-:Y:S01]  /*0a40*/  NOP ;  /* 0x0000000000007918 */ /* 0x000fe20000000000 */
[----:B---3--:R-:W-:-:S13]  /*0a50*/  ISETP.NE.AND P0, PT, R2, 0x5, PT ;  /* 0x000000050200780c */ /* 0x008fda0003f05270 */
[----:B------:R-:W-:Y:S05]  /*0a60*/  @P0 BRA `(.L_x_13) ;  /* 0x0000000000580947 */ /* 0x000fea0003800000 */
[----:B--2---:R-:W2:Y:S01]  /*0a70*/  S2UR UR7, SR_CgaCtaId ;  /* 0x00000000000779c3 */ /* 0x004ea20000008800 */
        /* <DEDUP_REMOVED lines=12> */
[----:B--2---:R3:W2:Y:S01]  /*0b40*/  SYNCS.EXCH.64 URZ, [UR7+0xa0], UR10 ;  /* 0x0000a00a07ff75b2 */ /* 0x0046a20008000100 */
[----:B------:R3:W1:Y:S01]  /*0b50*/  SYNCS.EXCH.64 URZ, [UR7+0xc0], UR4 ;  /* 0x0000c00407ff75b2 */ /* 0x0006620008000100 */
[----:B------:R3:W1:Y:S01]  /*0b60*/  SYNCS.EXCH.64 URZ, [UR7+0xa8], UR10 ;  /* 0x0000a80a07ff75b2 */ /* 0x0006620008000100 */
[----:B------:R3:W1:Y:S01]  /*0b70*/  SYNCS.EXCH.64 URZ, [UR7+0xc8], UR4 ;  /* 0x0000c80407ff75b2 */ /* 0x0006620008000100 */
[----:B------:R3:W1:Y:S01]  /*0b80*/  SYNCS.EXCH.64 URZ, [UR7+0xb0], UR10 ;  /* 0x0000b00a07ff75b2 */ /* 0x0006620008000100 */
[----:B------:R3:W1:Y:S01]  /*0b90*/  SYNCS.EXCH.64 URZ, [UR7+0xd0], UR4 ;  /* 0x0000d00407ff75b2 */ /* 0x0006620008000100 */
[----:B------:R3:W1:Y:S01]  /*0ba0*/  SYNCS.EXCH.64 URZ, [UR7+0xb8], UR10 ;  /* 0x0000b80a07ff75b2 */ /* 0x0006620008000100 */
[----:B------:R3:W1:Y:S02]  /*0bb0*/  SYNCS.EXCH.64 URZ, [UR7+0xd8], UR4 ;  /* 0x0000d80407ff75b2 */ /* 0x0006640008000100 */
[----:B---3--:R-:W-:Y:S01]  /*0bc0*/  NOP ;  /* 0x0000000000007918 */ /* 0x008fe20000000000 */
.L_x_13:
        /* <DEDUP_REMOVED lines=18> */
.L_x_14:
[----:B--2---:R-:W2:Y:S01]  /*0cf0*/  S2UR UR5, SR_CTAID.X ;  /* 0x00000000000579c3 */ /* 0x004ea20000002500 */
[----:B------:R-:W-:-:S05]  /*0d00*/  CS2R.32 R90, SR_CgaSize ;  /* 0x00000000005a7805 */ /* 0x000fca0000008a00 */
[----:B------:R-:W-:-:S05]  /*0d10*/  IMAD R90, R90, -0xa0, RZ ;  /* 0xffffff605a5a7824 */ /* 0x000fca00078e02ff */
[----:B------:R-:W-:-:S14]  /*0d20*/  R2UR UR9, R90 ;  /* 0x000000005a0972ca */ /* 0x000fdc00000e0000 */
[----:B------:R-:W3:Y:S01]  /*0d30*/  LDCU UR9, c[0x0][UR9+0x2b0] ;  /* 0x00005600090977ac */ /* 0x000ee20008000800 */
[----:B------:R-:W-:Y:S01]  /*0d40*/  NOP ;  /* 0x0000000000007918 */ /* 0x000fe20000000000 */
[----:B------:R-:W-:-:S05]  /*0d50*/  CS2R.32 R90, SR_CgaSize ;  /* 0x00000000005a7805 */ /* 0x000fca0000008a00 */
[----:B------:R-:W-:-:S05]  /*0d60*/  IMAD R90, R90, -0xa0, RZ ;  /* 0xffffff605a5a7824 */ /* 0x000fca00078e02ff */
[----:B------:R-:W-:-:S14]  /*0d70*/  R2UR UR7, R90 ;  /* 0x000000005a0772ca */ /* 0x000fdc00000e0000 */
[----:B------:R-:W4:Y:S01]  /*0d80*/  LDCU UR7, c[0x0][UR7+0x2b4] ;  /* 0x00005680070777ac */ /* 0x000f220008000800 */
[----:B------:R-:W1:Y:S08]  /*0d90*/  S2UR UR4, SR_CTAID.Y ;  /* 0x00000000000479c3 */ /* 0x000e700000002600 */
[----:B------:R-:W4:Y:S01]  /*0da0*/  LDC R9, c[0x0][0xb24] ;  /* 0x0002c900ff097b82 */ /* 0x000f220000000800 */
[----:B--2---:R-:W-:-:S02]  /*0db0*/  I2FP.F32.U32 R5, UR5 ;  /* 0x0000000500057c45 */ /* 0x004fc40008201000 */
[----:B------:R-:W-:-:S05]  /*0dc0*/  CS2R.32 R3, SR_CgaSize ;  /* 0x0000000000037805 */ /* 0x000fca0000008a00 */
[----:B------:R-:W-:-:S06]  /*0dd0*/  IMAD R3, R3, -0xa0, RZ ;  /* 0xffffff6003037824 */ /* 0x000fcc00078e02ff */
[----:B------:R-:W2:Y:S01]  /*0de0*/  LDC R3, c[0x0][R3+0x2a0] ;  /* 0x0000a80003037b82 */ /* 0x000ea20000000800 */
[----:B------:R-:W-:Y:S01]  /*0df0*/  MOV R21, UR5 ;  /* 0x0000000500157c02 */ /* 0x000fe20008000f00 */
[----:B---3--:R-:W-:Y:S01]  /*0e00*/  FMUL R5, R5, UR9 ;  /* 0x0000000905057c20 */ /* 0x008fe20008400000 */
[----:B-1----:R-:W-:Y:S02]  /*0e10*/  I2FP.F32.U32 R4, UR4 ;  /* 0x0000000400047c45 */ /* 0x002fe40008201000 */
[----:B------:R-:W-:-:S05]  /*0e20*/  CS2R.32 R2, SR_CgaSize ;  /* 0x0000000000027805 */ /* 0x000fca0000008a00 */
[----:B------:R-:W-:-:S06]  /*0e30*/  IMAD R2, R2, -0xa0, RZ ;  /* 0xffffff6002027824 */ /* 0x000fcc00078e02ff */
[----:B------:R-:W1:Y:S01]  /*0e40*/  LDC R2, c[0x0][R2+0x2a4] ;  /* 0x0000a90002027b82 */ /* 0x000e620000000800 */
[----:B------:R-:W3:Y:S01]  /*0e50*/  F2I.U32.TRUNC.NTZ R90, R5 ;  /* 0x00000005005a7305 */ /* 0x000ee2000020f000 */
[----:B------:R-:W-:Y:S01]  /*0e60*/  MOV R20, UR4 ;  /* 0x0000000400147c02 */ /* 0x000fe20008000f00 */
[----:B----4-:R-:W-:-:S05]  /*0e70*/  FMUL R4, R4, UR7 ;  /* 0x0000000704047c20 */ /* 0x010fca0008400000 */
[----:B------:R-:W-:Y:S01]  /*0e80*/  BAR.SYNC.DEFER_BLOCKING 0x0 ;  /* 0x0000000000007b1d */ /* 0x000fe20000010000 */
[----:B------:R-:W-:-:S05]  /*0e90*/  ISETP.GE.AND P0, PT, R9, 0x1, PT ;  /* 0x000000010900780c */ /* 0x000fca0003f06270 */
[----:B------:R-:W4:Y:S02]  /*0ea0*/  F2I.U32.TRUNC.NTZ R83, R4 ;  /* 0x0000000400537305 */ /* 0x000f24000020f000 */
[----:B------:R-:W1:Y:S01]  /*0eb0*/  S2UR UR36, SR_CTAID.Z ;  /* 0x00000000002479c3 */ /* 0x000e620000002700 */
[----:B---3--:R-:W-:-:S05]  /*0ec0*/  IADD3 R90, PT, PT, -R90, RZ, RZ ;  /* 0x000000ff5a5a7210 */ /* 0x008fca0007ffe1ff */
[----:B--2---:R-:W-:Y:S01]  /*0ed0*/  IMAD R90, R3, R90, UR5 ;  /* 0x00000005035a7e24 */ /* 0x004fe2000f8e025a */
[----:B----4-:R-:W-:-:S05]  /*0ee0*/  IADD3 R83, PT, PT, -R83, RZ, RZ ;  /* 0x000000ff53537210 */ /* 0x010fca0007ffe1ff */
[----:B-1----:R-:W-:Y:S01]  /*0ef0*/  IMAD R83, R2, R83, UR4 ;  /* 0x0000000402537e24 */ /* 0x002fe2000f8e0253 */
[----:B------:R-:W-:Y:S06]  /*0f00*/  @!P0 BRA `(.L_x_15) ;  /* 0x0000000000b88947 */ /* 0x000fec0003800000 */
[----:B------:R-:W1:Y:S01]  /*0f10*/  LDC.64 R4, c[0x0][0xb18] ;  /* 0x0002c600ff047b82 */ /* 0x000e620000000a00 */
[----:B------:R-:W-:-:S07]  /*0f20*/  ISETP.NE.AND P0, PT, R9, 0x1, PT ;  /* 0x000000010900780c */ /* 0x000fce0003f05270 */
[----:B------:R-:W2:Y:S08]  /*0f30*/  LDC R10, c[0x0][0xb0c] ;  /* 0x0002c300ff0a7b82 */ /* 0x000eb00000000800 */
[----:B------:R-:W3:Y:S08]  /*0f40*/  LDC R11, c[0x0][0x370] ;  /* 0x0000dc00ff0b7b82 */ /* 0x000ef00000000800 */
[----:B------:R-:W4:Y:S01]  /*0f50*/  LDC R12, c[0x0][0x374] ;  /* 0x0000dd00ff0c7b82 */ /* 0x000f220000000800 */
[----:B-1----:R-:W-:-:S07]  /*0f60*/  ISETP.NE.AND P1, PT, R4, 0x1, PT ;  /* 0x000000010400780c */ /* 0x002fce0003f25270 */
[----:B------:R-:W3:Y:S01]  /*0f70*/  LDC.64 R6, c[0x0][0xb10] ;  /* 0x0002c400ff067b82 */ /* 0x000ee20000000a00 */
[----:B--2---:R-:W-:-:S07]  /*0f80*/  ISETP.NE.AND P2, PT, R10, 0x1, PT ;  /* 0x000000010a00780c */ /* 0x004fce0003f45270 */
[----:B------:R-:W1:Y:S08]  /*0f90*/  LDC R8, c[0x0][0xb20] ;  /* 0x0002c800ff087b82 */ /* 0x000e700000000800 */
[----:B------:R-:W2:Y:S01]  /*0fa0*/  LDC.64 R2, c[0x0][0xb28] ;  /* 0x0002ca00ff027b82 */ /* 0x000ea20000000a00 */
[----:B----4-:R-:W-:-:S04]  /*0fb0*/  IMAD.HI.U32 R13, R12, R5, RZ ;  /* 0x000000050c0d7227 */ /* 0x010fc800078e00ff */
[----:B------:R-:W-:-:S04]  /*0fc0*/  IMAD.HI.U32 R5, R20, R5, RZ ;  /* 0x0000000514057227 */ /* 0x000fc800078e00ff */
[----:B---3--:R-:W-:-:S04]  /*0fd0*/  IMAD.HI.U32 R14, R11, R6, RZ ;  /* 0x000000060b0e7227 */ /* 0x008fc800078e00ff */
[C---:B------:R-:W-:Y:S01]  /*0fe0*/  IMAD.HI.U32 R16, R21.reuse, R6, RZ ;  /* 0x0000000615107227 */ /* 0x040fe200078e00ff */
[-C--:B------:R-:W-:Y:S02]  /*0ff0*/  @P2 SHF.R.U32.HI R11, RZ, R7.reuse, R14 ;  /* 0x00000007ff0b2219 */ /* 0x080fe4000001160e */
[-C--:B-1----:R-:W-:Y:S02]  /*1000*/  @P1 SHF.R.U32.HI R12, RZ, R8.reuse, R13 ;  /* 0x00000008ff0c1219 */ /* 0x082fe4000001160d */
[----:B------:R-:W-:Y:S02]  /*1010*/  SHF.R.U32.HI R5, RZ, R8, R5 ;  /* 0x00000008ff057219 */ /* 0x000fe40000011605 */
[----:B------:R-:W-:Y:S02]  /*1020*/  SHF.R.U32.HI R16, RZ, R7, R16 ;  /* 0x00000007ff107219 */ /* 0x000fe40000011610 */
[----:B------:R-:W-:Y:S01]  /*1030*/  SEL R5, R20, R5, !P1 ;  /* 0x0000000514057207 */ /* 0x000fe20004800000 */
[----:B--2---:R-:W-:Y:S01]  /*1040*/  IMAD.HI.U32 R14, R12, R2, RZ ;  /* 0x000000020c0e7227 */ /* 0x004fe200078e00ff */
[----:B------:R-:W-:-:S02]  /*1050*/  SEL R7, R21, R16, !P2 ;  /* 0x0000001015077207 */ /* 0x000fc40005000000 */
[----:B------:R-:W-:Y:S01]  /*1060*/  IADD3 R13, PT, PT, -R5, RZ, RZ ;  /* 0x000000ff050d7210 */ /* 0x000fe20007ffe1ff */
[----:B------:R-:W-:Y:S01]  /*1070*/  IMAD.HI.U32 R6, R11, R2, RZ ;  /* 0x000000020b067227 */ /* 0x000fe200078e00ff */
[----:B------:R-:W-:-:S03]  /*1080*/  @P0 SHF.R.U32.HI R12, RZ, R3, R14 ;  /* 0x00000003ff0c0219 */ /* 0x000fc6000001160e */
[----:B------:R-:W-:Y:S01]  /*1090*/  IMAD R13, R4, R13, R20 ;  /* 0x0000000d040d7224 */ /* 0x000fe200078e0214 */
[----:B------:R-:W-:Y:S01]  /*10a0*/  @P0 SHF.R.U32.HI R11, RZ, R3, R6 ;  /* 0x00000003ff0b0219 */ /* 0x000fe20000011606 */
[----:B------:R-:W-:-:S04]  /*10b0*/  IMAD R12, R12, R9, RZ ;  /* 0x000000090c0c7224 */ /* 0x000fc800078e02ff */
[----:B------:R-:W-:Y:S01]  /*10c0*/  IMAD R6, R11, R9, RZ ;  /* 0x000000090b067224 */ /* 0x000fe200078e02ff */
[----:B------:R-:W-:-:S04]  /*10d0*/  ISETP.GE.AND P1, PT, R5, R12, PT ;  /* 0x0000000c0500720c */ /* 0x000fc80003f26270 */
[----:B------:R-:W-:Y:S01]  /*10e0*/  ISETP.GE.OR P1, PT, R7, R6, P1 ;  /* 0x000000060700720c */ /* 0x000fe20000f26670 */
[----:B------:R-:W-:-:S05]  /*10f0*/  IMAD.HI.U32 R6, R5, R2, RZ ;  /* 0x0000000205067227 */ /* 0x000fca00078e00ff */
[----:B------:R-:W-:-:S04]  /*1100*/  SHF.R.U32.HI R6, RZ, R3, R6 ;  /* 0x00000003ff067219 */ /* 0x000fc80000011606 */
[----:B------:R-:W-:-:S03]  /*1110*/  SEL R6, R5, R6, !P0 ;  /* 0x0000000605067207 */ /* 0x000fc60004000000 */
[----:B------:R-:W-:Y:S01]  /*1120*/  @!P1 IMAD.HI.U32 R8, R7, R2, RZ ;  /* 0x0000000207089227 */ /* 0x000fe200078e00ff */
[----:B------:R-:W-:-:S04]  /*1130*/  IADD3 R2, PT, PT, -R6, RZ, RZ ;  /* 0x000000ff06027210 */ /* 0x000fc80007ffe1ff */
[----:B------:R-:W-:Y:S01]  /*1140*/  @!P1 SHF.R.U32.HI R8, RZ, R3, R8 ;  /* 0x00000003ff089219 */ /* 0x000fe20000011608 */
[----:B------:R-:W-:-:S03]  /*1150*/  IMAD R2, R9, R2, R5 ;  /* 0x0000000209027224 */ /* 0x000fc600078e0205 */
[----:B------:R-:W-:-:S05]  /*1160*/  @!P1 SEL R3, R7, R8, !P0 ;  /* 0x0000000807039207 */ /* 0x000fca0004000000 */
[--C-:B------:R-:W-:Y:S02]  /*1170*/  @!P1 IMAD.IADD R6, R6, 0x1, -R3.reuse ;  /* 0x0000000106069824 */ /* 0x100fe400078e0a03 */
[----:B------:R-:W-:Y:S01]  /*1180*/  @!P1 IMAD R3, R2, R11, R3 ;  /* 0x0000000b02039224 */ /* 0x000fe200078e0203 */
[----:B------:R-:W-:Y:S01]  /*1190*/  IADD3 R2, PT, PT, -R7, RZ, RZ ;  /* 0x000000ff07027210 */ /* 0x000fe20007ffe1ff */
[----:B------:R-:W-:Y:S02]  /*11a0*/  @!P1 IMAD R5, R6, R9, R7 ;  /* 0x0000000906059224 */ /* 0x000fe400078e0207 */
[----:B------:R-:W-:Y:S02]  /*11b0*/  @!P1 IMAD.MOV.U32 R7, RZ, RZ, R3 ;  /* 0x000000ffff079224 */ /* 0x000fe400078e0003 */
[----:B------:R-:W-:Y:S02]  /*11c0*/  IMAD R2, R10, R2, R21 ;  /* 0x000000020a027224 */ /* 0x000fe400078e0215 */
[----:B------:R-:W-:-:S02]  /*11d0*/  IMAD R20, R5, R4, R13 ;  /* 0x0000000405147224 */ /* 0x000fc400078e020d */
[----:B------:R-:W-:Y:S02]  /*11e0*/  IMAD R21, R7, R10, R2 ;  /* 0x0000000a07157224 */ /* 0x000fe400078e0202 */
.L_x_15:
[----:B------:R-:W1:Y:S01]  /*11f0*/  LDCU UR4, c[0x0][0xb30] ;  /* 0x00016600ff0477ac */ /* 0x000e620008000800 */
[----:B------:R-:W2:Y:S08]  /*1200*/  S2UR UR37, SR_CgaCtaId ;  /* 0x00000000002579c3 */ /* 0x000eb00000008800 */
[----:B------:R-:W3:Y:S01]  /*1210*/  LDC R40, c[0x0][0xb24] ;  /* 0x0002c900ff287b82 */ /* 0x000ee20000000800 */
[----:B-1----:R-:W-:-:S09]  /*1220*/  UISETP.NE.AND UP1, UPT, UR4, 0x1, UPT ;  /* 0x000000010400788c */ /* 0x002fd2000bf25270 */
[----:B--2---:R-:W-:Y:S05]  /*1230*/  BRA.U UP1, `(.L_x_16) ;  /* 0x0000000101407547 */ /* 0x004fea000b800000 */
[----:B------:R-:W1:Y:S08]  /*1240*/  LDC.64 R4, c[0x0][0xb10] ;  /* 0x0002c400ff047b82 */ /* 0x000e700000000a00 */
[----:B------:R-:W2:Y:S08]  /*1250*/  LDC.64 R2, c[0x0][0xb18] ;  /* 0x0002c600ff027b82 */ /* 0x000eb00000000a00 */
[----:B------:R-:W4:Y:S08]  /*1260*/  LDC R6, c[0x0][0xb20] ;  /* 0x0002c800ff067b82 */ /* 0x000f300000000800 */
[----:B------:R-:W3:Y:S01]  /*1270*/  LDC R8, c[0x0][0xb0c] ;  /* 0x0002c300ff087b82 */ /* 0x000ee20000000800 */
[----:B-1----:R-:W-:-:S05]  /*1280*/  IMAD.HI.U32 R4, R21, R4, RZ ;  /* 0x0000000415047227 */ /* 0x002fca00078e00ff */
[----:B------:R-:W-:Y:S01]  /*1290*/  SHF.R.U32.HI R4, RZ, R5, R4 ;  /* 0x00000005ff047219 */ /* 0x000fe20000011604 */
[----:B--2---:R-:W-:Y:S01]  /*12a0*/  IMAD.HI.U32 R3, R20, R3, RZ ;  /* 0x0000000314037227 */ /* 0x004fe200078e00ff */
[----:B------:R-:W-:-:S04]  /*12b0*/  ISETP.NE.AND P0, PT, R2, 0x1, PT ;  /* 0x000000010200780c */ /* 0x000fc80003f05270 */
[----:B----4-:R-:W-:-:S04]  /*12c0*/  SHF.R.U32.HI R3, RZ, R6, R3 ;  /* 0x00000006ff037219 */ /* 0x010fc80000011603 */
[----:B------:R-:W-:Y:S02]  /*12d0*/  SEL R3, R20, R3, !P0 ;  /* 0x0000000314037207 */ /* 0x000fe40004000000 */
[----:B---3--:R-:W-:-:S04]  /*12e0*/  ISETP.NE.AND P1, PT, R8, 0x1, PT ;  /* 0x000000010800780c */ /* 0x008fc80003f25270 */
[----:B------:R-:W-:-:S05]  /*12f0*/  SEL R4, R21, R4, !P1 ;  /* 0x0000000415047207 */ /* 0x000fca0004800000 */
[----:B------:R-:W-:Y:S02]  /*1300*/  IMAD.IADD R5, R3, 0x1, -R4 ;  /* 0x0000000103057824 */ /* 0x000fe400078e0a04 */
[----:B------:R-:W-:Y:S02]  /*1310*/  IMAD.IADD R3, R4, 0x1, -R3 ;  /* 0x0000000104037824 */ /* 0x000fe400078e0a03 */
[----:B------:R-:W-:Y:S02]  /*1320*/  IMAD R21, R5, R8, R21 ;  /* 0x0000000805157224 */ /* 0x000fe400078e0215 */
[----:B------:R-:W-:-:S07]  /*1330*/  IMAD R20, R3, R2, R20 ;  /* 0x0000000203147224 */ /* 0x000fce00078e0214 */
.L_x_16:
[----:B------:R-:W-:Y:S01]  /*1340*/  BAR.SYNC.DEFER_BLOCKING 0x0 ;  /* 0x0000000000007b1d */ /* 0x000fe20000010000 */
[----:B------:R-:W-:Y:S01]  /*1350*/  UISETP.NE.AND UP1, UPT, UR8, 0x2, UPT ;  /* 0x000000020800788c */ /* 0x000fe2000bf25270 */
[----:B------:R-:W-:Y:S02]  /*1360*/  ISETP.NE.OR P5, PT, R0, 0x2, !P5 ;  /* 0x000000020000780c */ /* 0x000fe40006fa5670 */
[----:B------:R-:W-:-:S06]  /*1370*/  LOP3.LUT R2, R103, 0x1f, RZ, 0xc0, !PT ;  /* 0x0000001f67027812 */ /* 0x000fcc00078ec0ff */
[----:B------:R-:W-:Y:S05]  /*1380*/  BRA.U UP1, `(.L_x_17) ;  /* 0x0000001101807547 */ /* 0x000fea000b800000 */
[----:B------:R-:W1:Y:S01]  /*1390*/  LDCU UR13, c[0x0][0x38c] ;  /* 0x00007180ff0d77ac */ /* 0x000e620008000800 */
[----:B------:R-:W2:Y:S01]  /*13a0*/  LDC R9, c[0x0][0x370] ;  /* 0x0000dc00ff097b82 */ /* 0x000ea20000000800 */
[----:B------:R-:W-:Y:S01]  /*13b0*/  PLOP3.LUT P1, PT, PT, PT, UP2, 0x80, 0x8 ;  /* 0x000000000008781c */ /* 0x000fe20003f2f028 */
[----:B------:R-:W-:Y:S01]  /*13c0*/  IMAD.MOV.U32 R15, RZ, RZ, 0x1 ;  /* 0x00000001ff0f7424 */ /* 0x000fe200078e00ff */
[----:B------:R-:W-:Y:S01]  /*13d0*/  ISETP.EQ.OR P4, PT, R2, RZ, P5 ;  /* 0x000000ff0200720c */ /* 0x000fe20002f82670 */
[----:B------:R-:W-:Y:S01]  /*13e0*/  IMAD.MOV.U32 R14, RZ, RZ, RZ ;  /* 0x000000ffff0e7224 */ /* 0x000fe200078e00ff */
[----:B------:R-:W-:Y:S02]  /*13f0*/  PLOP3.LUT P1, PT, P1, PT, PT, 0x8, 0x80 ;  /* 0x000000000080781c */ /* 0x000fe40000f2e170 */
[----:B------:R-:W-:Y:S01]  /*1400*/  CS2R R12, SRZ ;  /* 0x00000000000c7805 */ /* 0x000fe2000001ff00 */
[----:B------:R-:W-:Y:S01]  /*1410*/  IMAD.MOV.U32 R10, RZ, RZ, 0x1 ;  /* 0x00000001ff0a7424 */ /* 0x000fe200078e00ff */
[----:B------:R-:W4:Y:S01]  /*1420*/  LDC R0, c[0x0][0x374] ;  /* 0x0000dd00ff007b82 */ /* 0x000f220000000800 */
[----:B------:R-:W2:Y:S01]  /*1430*/  LDCU.64 UR22, c[0x0][0x348] ;  /* 0x00006900ff1677ac */ /* 0x000ea20008000a00 */
[----:B------:R-:W-:Y:S01]  /*1440*/  UMOV UR6, URZ ;  /* 0x000000ff00067c82 */ /* 0x000fe20008000000 */
[----:B-1----:R-:W-:-:S04]  /*1450*/  UIADD3 UR5, UPT, UPT, UR13, 0x3f, URZ ;  /* 0x0000003f0d057890 */ /* 0x002fc8000fffe0ff */
[----:B------:R-:W-:-:S04]  /*1460*/  USHF.R.S32.HI UR4, URZ, 0x1f, UR5 ;  /* 0x0000001fff047899 */ /* 0x000fc80008011405 */
[----:B------:R-:W-:-:S04]  /*1470*/  ULEA.HI UR4, UR4, UR5, URZ, 0x6 ;  /* 0x0000000504047291 */ /* 0x000fc8000f8f30ff */
[----:B------:R-:W-:Y:S02]  /*1480*/  USHF.R.S32.HI UR15, URZ, 0x6, UR4 ;  /* 0x00000006ff0f7899 */ /* 0x000fe40008011404 */
[----:B------:R-:W-:Y:S02]  /*1490*/  UIADD3 UR4, UPT, UPT, UR13, -0x1, URZ ;  /* 0xffffffff0d047890 */ /* 0x000fe4000fffe0ff */
[----:B------:R-:W-:Y:S02]  /*14a0*/  UISETP.LT.U32.AND UP0, UPT, UR15, 0x5, UPT ;  /* 0x000000050f00788c */ /* 0x000fe4000bf01070 */
[----:B------:R-:W-:Y:S02]  /*14b0*/  UISETP.GE.U32.AND UP1, UPT, UR4, -0x7f, UPT ;  /* 0xffffff810400788c */ /* 0x000fe4000bf26070 */
[----:B------:R-:W-:Y:S02]  /*14c0*/  USEL UR14, UR15, 0x5, UP0 ;  /* 0x000000050f0e7887 */ /* 0x000fe40008000000 */
[----:B------:R-:W-:-:S02]  /*14d0*/  UIADD3 UR13, UPT, UPT, UR13, 0x7e, URZ ;  /* 0x0000007e0d0d7890 */ /* 0x000fc4000fffe0ff */
[----:B------:R-:W-:Y:S02]  /*14e0*/  UIADD3 UR5, UPT, UPT, UR14, -0x1, URZ ;  /* 0xffffffff0e057890 */ /* 0x000fe4000fffe0ff */
[----:B------:R-:W-:-:S03]  /*14f0*/  UIADD3 UR7, UPT, UPT, UR15, -UR14, URZ ;  /* 0x8000000e0f077290 */ /* 0x000fc6000fffe0ff */
[----:B------:R-:W-:-:S04]  /*1500*/  @UP1 UIADD3 UR5, UPT, UPT, UR14, URZ, URZ ;  /* 0x000000ff0e051290 */ /* 0x000fc8000fffe0ff */
[----:B--2---:R-:W-:-:S12]  /*1510*/  UIADD3 UR5, UPT, UPT, UR5, 0x1, URZ ;  /* 0x0000000105057890 */ /* 0x004fd8000fffe0ff */
.L_x_35:
[----:B------:R-:W-:Y:S01]  /*1520*/  UISETP.NE.AND UP0, UPT, UR37, URZ, UPT ;  /* 0x000000ff2500728c */ /* 0x000fe2000bf05270 */
[----:B------:R-:W1:Y:S08]  /*1530*/  S2UR UR37, SR_CgaCtaId ;  /* 0x00000000002579c3 */ /* 0x000e700000008800 */
[----:B------:R-:W-:Y:S05]  /*1540*/  BRA.U UP0, `(.L_x_18) ;  /* 0x0000000100347547 */ /* 0x000fea000b800000 */
[----:B------:R-:W2:Y:S01]  /*1550*/  S2R R2, SR_CgaCtaId ;  /* 0x0000000000027919 */ /* 0x000ea20000008800 */
[----:B------:R-:W-:-:S04]  /*1560*/  MOV R3, 0x400 ;  /* 0x0000040000037802 */ /* 0x000fc80000000f00 */
[----:B--2---:R-:W-:Y:S02]  /*1570*/  LEA R3, R2, R3, 0x18 ;  /* 0x0000000302037211 */ /* 0x004fe400078ec0ff */
[----:B------:R-:W-:-:S03]  /*1580*/  SHF.L.U32 R2, R10, 0x1f, RZ ;  /* 0x0000001f0a027819 */ /* 0x000fc600000006ff */
[----:B------:R-:W-:-:S04]  /*1590*/  IMAD R3, R12, 0x8, R3 ;  /* 0x000000080c037824 */ /* 0x000fc800078e0203 */
[----:B------:R-:W2:Y:S02]  /*15a0*/  SYNCS.PHASECHK.TRANS64.TRYWAIT P0, [R3+URZ+0xf0], R2 ;  /* 0x0000f002030075a7 */ /* 0x000ea400080011ff */
[----:B--2---:R-:W-:Y:S05]  /*15b0*/  @!P0 BRA `(.L_x_19) ;  /* 0x0000005c000c8947 */ /* 0x004fea0003800000 */
.L_x_106:
[----:B------:R-:W-:Y:S01]  /*15c0*/  VIADD R12, R12, 0x1 ;  /* 0x000000010c0c7836 */ /* 0x000fe20000000000 */
[----:B------:R2:W-:Y:S04]  /*15d0*/  SYNCS.ARRIVE.TRANS64.A1T0 RZ, [R3+URZ+0xe0], RZ ;  /* 0x0000e0ff03ff79a7 */ /* 0x0005e800081000ff */
[----:B------:R-:W-:-:S04]  /*15e0*/  ISETP.NE.AND P0, PT, R12, 0x2, PT ;  /* 0x000000020c00780c */ /* 0x000fc80003f05270 */
[----:B------:R-:W-:Y:S02]  /*15f0*/  SEL R12, R12, RZ, P0 ;  /* 0x000000ff0c0c7207 */ /* 0x000fe40000000000 */
[----:B--2---:R-:W-:-:S04]  /*1600*/  SEL R3, RZ, 0x1, P0 ;  /* 0x00000001ff037807 */ /* 0x004fc80000000000 */
[----:B------:R-:W-:-:S07]  /*1610*/  LOP3.LUT R10, R10, R3, RZ, 0x3c, !PT ;  /* 0x000000030a0a7212 */ /* 0x000fce00078e3cff */
.L_x_18:
[----:B------:R-:W-:Y:S01]  /*1620*/  UMOV UR4, 0x400 ;  /* 0x0000040000047882 */ /* 0x000fe20000000000 */
[----:B------:R-:W-:Y:S01]  /*1630*/  SHF.L.U32 R2, R15, 0x1f, RZ ;  /* 0x0000001f0f027819 */ /* 0x000fe200000006ff */
[----:B-1----:R-:W-:Y:S01]  /*1640*/  ULEA UR4, UR37, UR4, 0x18 ;  /* 0x0000000425047291 */ /* 0x002fe2000f8ec0ff */
[----:B------:R-:W-:Y:S01]  /*1650*/  R2UR UR35, R21 ;  /* 0x00000000152372ca */ /* 0x000fe200000e0000 */
[----:B------:R-:W-:Y:S01]  /*1660*/  UISETP.GE.U32.AND UP0, UPT, UR13, 0x7f, UPT ;  /* 0x0000007f0d00788c */ /* 0x000fe2000bf06070 */
[----:B------:R-:W-:Y:S01]  /*1670*/  R2UR UR11, R20 ;  /* 0x00000000140b72ca */ /* 0x000fe200000e0000 */
[----:B------:R-:W-:Y:S01]  /*1680*/  ULEA UR8, UR6, UR4, 0x3 ;  /* 0x0000000406087291 */ /* 0x000fe2000f8e18ff */
[----:B------:R-:W-:-:S08]  /*1690*/  UMOV UR24, URZ ;  /* 0x000000ff00187c82 */ /* 0x000fd00008000000 */
[----:B------:R1:W2:Y:S01]  /*16a0*/  SYNCS.PHASECHK.TRANS64.TRYWAIT P0, [UR8+0x28], R2 ;  /* 0x00002802ff0075a7 */ /* 0x0002a20008001108 */
[----:B------:R-:W-:Y:S02]  /*16b0*/  USHF.L.U32 UR35, UR35, 0x6, URZ ;  /* 0x0000000623237899 */ /* 0x000fe400080006ff */
[----:B------:R-:W-:Y:S01]  /*16c0*/  USHF.L.U32 UR11, UR11, 0x7, URZ ;  /* 0x000000070b0b7899 */ /* 0x000fe200080006ff */
[----:B------:R-:W-:Y:S11]  /*16d0*/  BRA.U !UP0, `(.L_x_20) ;  /* 0x0000000108a87547 */ /* 0x000ff6000b800000 */
[----:B------:R-:W-:Y:S01]  /*16e0*/  UMOV UR16, URZ ;  /* 0x000000ff00107c82 */ /* 0x000fe20008000000 */
[----:B------:R-:W-:-:S05]  /*16f0*/  UMOV UR17, UR6 ;  /* 0x0000000600117c82 */ /* 0x000fca0008000000 */
.L_x_25:
[----:B-1----:R-:W-:Y:S01]  /*1700*/  ULEA UR33, UR17, UR4, 0x3 ;  /* 0x0000000411217291 */ /* 0x002fe2000f8e18ff */
[----:B--2---:R-:W-:Y:S01]  /*1710*/  @!P5 MOV R3, 0x3000 ;  /* 0x000030000003d802 */ /* 0x004fe20000000f00 */
[----:B--2---:R-:W-:Y:S10]  /*1720*/  @P0 BRA `(.L_x_21) ;  /* 0x00000000000c0947 */ /* 0x004ff40003800000 */
[----:B------:R-:W-:-:S04]  /*1730*/  SHF.L.U32 R5, R15, 0x1f, RZ ;  /* 0x0000001f0f057819 */ /* 0x000fc800000006ff */
[----:B------:R-:W2:Y:S02]  /*1740*/  SYNCS.PHASECHK.TRANS64.TRYWAIT P0, [UR33+0x28], R5 ;  /* 0x00002805ff0075a7 */ /* 0x000ea40008001121 */
[----:B--2---:R-:W-:Y:S05]  /*1750*/  @!P0 BRA `(.L_x_22) ;  /* 0x0000005800b88947 */ /* 0x004fea0003800000 */
.L_x_21:
[----:B------:R2:W-:Y:S01]  /*1760*/  @!P5 SYNCS.ARRIVE.TRANS64 RZ, [UR33], R3 ;  /* 0x00000003ffffd9a7 */ /* 0x0005e20008000021 */
[----:B------:R-:W-:Y:S04]  /*1770*/  BSSY.RECONVERGENT B0, `(.L_x_23) ;  /* 0x0000003000007945 */ /* 0x000fe80003800200 */
[----:B------:R-:W-:Y:S05]  /*1780*/  @P4 BRA `(.L_x_24) ;  /* 0x0000000000044947 */ /* 0x000fea0003800000 */
[----:B------:R-:W-:Y:S05]  /*1790*/  BPT.TRAP 0x1 ;  /* 0x000000040000795c */ /* 0x000fea0000300000 */
.L_x_24:
[----:B------:R-:W-:Y:S05]  /*17a0*/  BSYNC.RECONVERGENT B0 ;  /* 0x0000000000007941 */ /* 0x000fea0003800200 */
.L_x_23:
[----:B------:R-:W-:Y:S02]  /*17b0*/  UIADD3 UR6, UPT, UPT, UR17, 0x1, URZ ;  /* 0x0000000111067890 */ /* 0x000fe4000fffe0ff */
[----:B------:R-:W-:Y:S02]  /*17c0*/  ULEA UR32, UR17, UR4, 0xc ;  /* 0x0000000411207291 */ /* 0x000fe4000f8e60ff */
[----:B------:R-:W-:Y:S02]  /*17d0*/  UISETP.NE.AND UP0, UPT, UR6, 0x5, UPT ;  /* 0x000000050600788c */ /* 0x000fe4000bf05270 */
[----:B------:R-:W-:Y:S02]  /*17e0*/  UIADD3 UR26, UP1, UPT, UR22, 0x80, URZ ;  /* 0x00000080161a7890 */ /* 0x000fe4000ff3e0ff */
[----:B------:R-:W-:Y:S02]  /*17f0*/  USEL UR9, URZ, 0x1, UP0 ;  /* 0x00000001ff097887 */ /* 0x000fe40008000000 */
[----:B------:R-:W-:-:S02]  /*1800*/  USEL UR6, UR6, URZ, UP0 ;  /* 0x000000ff06067287 */ /* 0x000fc40008000000 */
[----:B------:R-:W-:Y:S02]  /*1810*/  UIADD3 UR20, UP0, UPT, UR22, 0x180, URZ ;  /* 0x0000018016147890 */ /* 0x000fe4000ff1e0ff */
[----:B------:R-:W-:Y:S01]  /*1820*/  ULEA UR8, UR6, UR4, 0x3 ;  /* 0x0000000406087291 */ /* 0x000fe2000f8e18ff */
[----:B------:R-:W-:Y:S01]  /*1830*/  LOP3.LUT R15, R15, UR9, RZ, 0x3c, !PT ;  /* 0x000000090f0f7c12 */ /* 0x000fe2000f8e3cff */
[----:B------:R-:W-:Y:S02]  /*1840*/  USHF.L.U32 UR34, UR16, 0x6, URZ ;  /* 0x0000000610227899 */ /* 0x000fe400080006ff */
[----:B------:R-:W-:Y:S01]  /*1850*/  UIADD3.X UR27, UPT, UPT, URZ, UR23, URZ, UP1, !UPT ;  /* 0x00000017ff1b7290 */ /* 0x000fe20008ffe4ff */
[----:B-1----:R-:W-:Y:S01]  /*1860*/  SHF.L.U32 R2, R15, 0x1f, RZ ;  /* 0x0000001f0f027819 */ /* 0x002fe200000006ff */
[----:B------:R-:W-:Y:S02]  /*1870*/  UIADD3 UR32, UPT, UPT, UR32, 0x4400, URZ ;  /* 0x0000440020207890 */ /* 0x000fe4000fffe0ff */
[----:B------:R-:W-:Y:S01]  /*1880*/  UIADD3.X UR21, UPT, UPT, URZ, UR23, URZ, UP0, !UPT ;  /* 0x00000017ff157290 */ /* 0x000fe200087fe4ff */
[----:B------:R1:W1:Y:S01]  /*1890*/  SYNCS.PHASECHK.TRANS64.TRYWAIT P0, [UR8+0x28], R2 ;  /* 0x00002802ff0075a7 */ /* 0x0002620008001108 */
[----:B------:R-:W-:Y:S01]  /*18a0*/  ULEA UR8, UR17, UR4, 0xd ;  /* 0x0000000411087291 */ /* 0x000fe2000f8e68ff */
[----:B------:R-:W-:Y:S01]  /*18b0*/  UMOV UR18, 0x0 ;  /* 0x0000000000127882 */ /* 0x000fe20000000000 */
[----:B------:R-:W-:-:S02]  /*18c0*/  UMOV UR19, 0x10000000 ;  /* 0x1000000000137882 */ /* 0x000fc40000000000 */
[----:B------:R-:W-:Y:S01]  /*18d0*/  UIADD3 UR8, UPT, UPT, UR8, 0x9400, URZ ;  /* 0x0000940008087890 */ /* 0x000fe2000fffe0ff */
[----:B------:R1:W-:Y:S01]  /*18e0*/  UTMALDG.3D [UR32], [UR26], desc[UR18] ;  /* 0x000012201a0075b4 */ /* 0x0003e20008011000 */
[----:B------:R-:W-:Y:S01]  /*18f0*/  UMOV UR12, UR36 ;  /* 0x00000024000c7c82 */ /* 0x000fe20008000000 */
[----:B------:R-:W-:Y:S01]  /*1900*/  UMOV UR9, UR33 ;  /* 0x0000002100097c82 */ /* 0x000fe20008000000 */
[----:B------:R-:W-:Y:S01]  /*1910*/  UMOV UR10, UR34 ;  /* 0x00000022000a7c82 */ /* 0x000fe20008000000 */
[----:B------:R-:W-:Y:S01]  /*1920*/  UIADD3 UR16, UPT, UPT, UR16, 0x1, URZ ;  /* 0x0000000110107890 */ /* 0x000fe2000fffe0ff */
[----:B------:R-:W-:Y:S01]  /*1930*/  UMOV UR24, UR5 ;  /* 0x0000000500187c82 */ /* 0x000fe20008000000 */
[----:B------:R-:W-:Y:S02]  /*1940*/  UMOV UR17, UR6 ;  /* 0x0000000600117c82 */ /* 0x000fe40008000000 */
[----:B------:R1:W-:Y:S01]  /*1950*/  UTMALDG.3D [UR8], [UR20], desc[UR18] ;  /* 0x00001208140075b4 */ /* 0x0003e20008011000 */
[----:B------:R-:W-:-:S09]  /*1960*/  UISETP.NE.AND UP0, UPT, UR16, UR5, UPT ;  /* 0x000000051000728c */ /* 0x000fd2000bf05270 */
[----:B------:R-:W-:Y:S05]  /*1970*/  BRA.U UP0, `(.L_x_25) ;  /* 0xfffffffd00607547 */ /* 0x000fea000b83ffff */
.L_x_20:
[----:B-1----:R-:W-:Y:S01]  /*1980*/  ULEA UR8, UR6, UR4, 0x3 ;  /* 0x0000000406087291 */ /* 0x002fe2000f8e18ff */
[----:B------:R-:W-:Y:S01]  /*1990*/  SHF.L.U32 R2, R15, 0x1f, RZ ;  /* 0x0000001f0f027819 */ /* 0x000fe200000006ff */
[----:B------:R-:W-:Y:S01]  /*19a0*/  @!P1 SYNCS.ARRIVE.TRANS64.A1T0 RZ, [UR4+0x78], RZ ;  /* 0x000078ffffff99a7 */ /* 0x000fe20008100004 */
[----:B------:R-:W-:-:S06]  /*19b0*/  UISETP.GT.AND UP0, UPT, UR15, UR14, UPT ;  /* 0x0000000e0f00728c */ /* 0x000fcc000bf04270 */
[----:B--2---:R1:W2:Y:S03]  /*19c0*/  SYNCS.PHASECHK.TRANS64.TRYWAIT P0, [UR8+0x28], R2 ;  /* 0x00002802ff0075a7 */ /* 0x0042a60008001108 */
[----:B------:R-:W-:Y:S05]  /*19d0*/  BRA.U !UP0, `(.L_x_26) ;  /* 0x0000000108ac7547 */ /* 0x000fea000b800000 */
[----:B------:R-:W-:Y:S01]  /*19e0*/  UIADD3 UR21, UPT, UPT, UR7, UR24, URZ ;  /* 0x0000001807157290 */ /* 0x000fe2000fffe0ff */
[----:B------:R-:W-:-:S11]  /*19f0*/  UMOV UR25, UR6 ;  /* 0x0000000600197c82 */ /* 0x000fd60008000000 */
.L_x_31:
[----:B-1----:R-:W-:Y:S01]  /*1a00*/  ULEA UR17, UR25, UR4, 0x3 ;  /* 0x0000000419117291 */ /* 0x002fe2000f8e18ff */
[----:B--2---:R-:W-:Y:S01]  /*1a10*/  @!P5 MOV R3, 0x3000 ;  /* 0x000030000003d802 */ /* 0x004fe20000000f00 */
[----:B--2---:R-:W-:Y:S10]  /*1a20*/  @P0 BRA `(.L_x_27) ;  /* 0x00000000000c0947 */ /* 0x004ff40003800000 */
[----:B------:R-:W-:-:S04]  /*1a30*/  SHF.L.U32 R5, R15, 0x1f, RZ ;  /* 0x0000001f0f057819 */ /* 0x000fc800000006ff */
[----:B------:R-:W2:Y:S02]  /*1a40*/  SYNCS.PHASECHK.TRANS64.TRYWAIT P0, [UR17+0x28], R5 ;  /* 0x00002805ff0075a7 */ /* 0x000ea40008001111 */
[----:B--2---:R-:W-:Y:S05]  /*1a50*/  @!P0 BRA `(.L_x_28) ;  /* 0x0000005800108947 */ /* 0x004fea0003800000 */
.L_x_27:
[----:B------:R2:W-:Y:S01]  /*1a60*/  @!P5 SYNCS.ARRIVE.TRANS64 RZ, [UR17], R3 ;  /* 0x00000003ffffd9a7 */ /* 0x0005e20008000011 */
[----:B------:R-:W-:Y:S04]  /*1a70*/  BSSY.RECONVERGENT B0, `(.L_x_29) ;  /* 0x0000003000007945 */ /* 0x000fe80003800200 */
[----:B------:R-:W-:Y:S05]  /*1a80*/  @P4 BRA `(.L_x_30) ;  /* 0x0000000000044947 */ /* 0x000fea0003800000 */
[----:B------:R-:W-:Y:S05]  /*1a90*/  BPT.TRAP 0x1 ;  /* 0x000000040000795c */ /* 0x000fea0000300000 */
.L_x_30:
[----:B------:R-:W-:Y:S05]  /*1aa0*/  BSYNC.RECONVERGENT B0 ;  /* 0x0000000000007941 */ /* 0x000fea0003800200 */
.L_x_29:
        /* <DEDUP_REMOVED lines=10> */
[----:B------:R-:W-:Y:S01]  /*1b50*/  UIADD3 UR16, UPT, UPT, UR16, 0x4400, URZ ;  /* 0x0000440010107890 */ /* 0x000fe2000fffe0ff */
[----:B-1----:R-:W-:Y:S01]  /*1b60*/  SHF.L.U32 R2, R15, 0x1f, RZ ;  /* 0x0000001f0f027819 */ /* 0x002fe200000006ff */
[----:B------:R-:W-:Y:S02]  /*1b70*/  UIADD3.X UR31, UPT, UPT, URZ, UR23, URZ, UP1, !UPT ;  /* 0x00000017ff1f7290 */ /* 0x000fe40008ffe4ff */
[----:B------:R-:W-:Y:S01]  /*1b80*/  UIADD3.X UR29, UPT, UPT, URZ, UR23, URZ, UP0, !UPT ;  /* 0x00000017ff1d7290 */ /* 0x000fe200087fe4ff */
[----:B------:R1:W1:Y:S01]  /*1b90*/  SYNCS.PHASECHK.TRANS64.TRYWAIT P0, [UR8+0x28], R2 ;  /* 0x00002802ff0075a7 */ /* 0x0002620008001108 */
[----:B------:R-:W-:Y:S01]  /*1ba0*/  ULEA UR8, UR25, UR4, 0xd ;  /* 0x0000000419087291 */ /* 0x000fe2000f8e68ff */
[----:B------:R-:W-:Y:S01]  /*1bb0*/  UMOV UR26, 0x0 ;  /* 0x00000000001a7882 */ /* 0x000fe20000000000 */
[----:B------:R-:W-:-:S02]  /*1bc0*/  UMOV UR27, 0x10000000 ;  /* 0x10000000001b7882 */ /* 0x000fc40000000000 */
[----:B------:R-:W-:Y:S01]  /*1bd0*/  UIADD3 UR8, UPT, UPT, UR8, 0x9400, URZ ;  /* 0x0000940008087890 */ /* 0x000fe2000fffe0ff */
[----:B------:R-:W-:Y:S01]  /*1be0*/  UMOV UR19, UR35 ;  /* 0x0000002300137c82 */ /* 0x000fe20008000000 */
[----:B------:R-:W-:Y:S01]  /*1bf0*/  UMOV UR20, UR36 ;  /* 0x0000002400147c82 */ /* 0x000fe20008000000 */
[----:B------:R-:W-:Y:S01]  /*1c00*/  UMOV UR12, UR36 ;  /* 0x00000024000c7c82 */ /* 0x000fe20008000000 */
[----:B------:R-:W-:Y:S01]  /*1c10*/  UMOV UR9, UR17 ;  /* 0x0000001100097c82 */ /* 0x000fe20008000000 */
[----:B------:R-:W-:Y:S01]  /*1c20*/  UMOV UR10, UR18 ;  /* 0x00000012000a7c82 */ /* 0x000fe20008000000 */
[----:B------:R1:W-:Y:S01]  /*1c30*/  UTMALDG.3D [UR16], [UR30], desc[UR26] ;  /* 0x00001a101e0075b4 */ /* 0x0003e20008011000 */
[----:B------:R-:W-:Y:S01]  /*1c40*/  UIADD3 UR24, UPT, UPT, UR24, 0x1, URZ ;  /* 0x0000000118187890 */ /* 0x000fe2000fffe0ff */
[----:B------:R-:W-:-:S03]  /*1c50*/  UMOV UR25, UR6 ;  /* 0x0000000600197c82 */ /* 0x000fc60008000000 */
[----:B------:R-:W-:Y:S01]  /*1c60*/  UISETP.NE.AND UP0, UPT, UR24, UR21, UPT ;  /* 0x000000151800728c */ /* 0x000fe2000bf05270 */
[----:B------:R1:W-:Y:S08]  /*1c70*/  UTMALDG.3D [UR8], [UR28], desc[UR26] ;  /* 0x00001a081c0075b4 */ /* 0x0003f00008011000 */
[----:B------:R-:W-:Y:S05]  /*1c80*/  BRA.U UP0, `(.L_x_31) ;  /* 0xfffffffd005c7547 */ /* 0x000fea000b83ffff */
.L_x_26:
[C---:B-1----:R-:W-:Y:S01]  /*1c90*/  LEA R2, R14.reuse, UR4, 0x3 ;  /* 0x000000040e027c11 */ /* 0x042fe2000f8e18ff */
[----:B------:R-:W-:Y:S01]  /*1ca0*/  NOP ;  /* 0x0000000000007918 */ /* 0x000fe20000000000 */
[----:B--2---:R-:W-:Y:S02]  /*1cb0*/  SHF.L.U32 R3, R13, 0x1f, RZ ;  /* 0x0000001f0d037819 */ /* 0x004fe400000006ff */
[----:B------:R-:W-:Y:S02]  /*1cc0*/  LEA R4, R14, UR4, 0x4 ;  /* 0x000000040e047c11 */ /* 0x000fe4000f8e20ff */
[----:B------:R-:W1:Y:S02]  /*1cd0*/  SYNCS.PHASECHK.TRANS64.TRYWAIT P0, [R2+URZ+0x80], R3 ;  /* 0x00008003020075a7 */ /* 0x000e6400080011ff */
[----:B-1----:R-:W-:Y:S05]  /*1ce0*/  @!P0 BRA `(.L_x_32) ;  /* 0x0000005400848947 */ /* 0x002fea0003800000 */
.L_x_109:
[----:B------:R-:W2:Y:S01]  /*1cf0*/  LDS.128 R4, [R4+0x110] ;  /* 0x0001100004047984 */ /* 0x000ea20000000c00 */
[----:B---3--:R-:W-:Y:S01]  /*1d00*/  ISETP.GE.AND P0, PT, R40, 0x1, PT ;  /* 0x000000012800780c */ /* 0x008fe20003f06270 */
[----:B-1----:R-:W-:Y:S01]  /*1d10*/  VIADD R2, R2, 0x90 ;  /* 0x0000009002027836 */ /* 0x002fe20000000000 */
[----:B------:R-:W-:Y:S01]  /*1d20*/  @!PT LDS RZ, [RZ] ;  /* 0x00000000fffff984 */ /* 0x000fe20000000800 */
[----:B------:R-:W-:Y:S01]  /*1d30*/  @!PT LDS RZ, [RZ] ;  /* 0x00000000fffff984 */ /* 0x000fe20000000800 */
[----:B------:R-:W-:Y:S01]  /*1d40*/  @!PT LDS RZ, [RZ] ;  /* 0x00000000fffff984 */ /* 0x000fe20000000800 */
[----:B------:R-:W-:Y:S01]  /*1d50*/  @!PT LDS RZ, [RZ] ;  /* 0x00000000fffff984 */ /* 0x000fe20000000800 */
[----:B------:R1:W-:Y:S06]  /*1d60*/  MEMBAR.ALL.CTA ;  /* 0x0000000000007992 */ /* 0x0003ec0000008000 */
[----:B-1----:R-:W1:Y:S01]  /*1d70*/  FENCE.VIEW.ASYNC.S ;  /* 0x00000000000073c6 */ /* 0x002e620000000000 */
[----:B------:R-:W-:-:S04]  /*1d80*/  PRMT R2, RZ, 0x654, R2 ;  /* 0x00000654ff027816 */ /* 0x000fc80000000002 */
[----:B-1----:R1:W-:Y:S01]  /*1d90*/  SYNCS.ARRIVE.TRANS64.RED.A1T0 RZ, [R2+URZ], RZ ;  /* 0x000000ff02ff79a7 */ /* 0x0023e200081004ff */
[----:B--2---:R-:W-:-:S13]  /*1da0*/  LOP3.LUT P2, RZ, R6, 0x1, RZ, 0xc0, !PT ;  /* 0x0000000106ff7812 */ /* 0x004fda000784c0ff */
[----:B------:R-:W-:Y:S01]  /*1db0*/  @P2 SHF.R.U32.HI R3, RZ, 0x10, R5 ;  /* 0x00000010ff032819 */ /* 0x000fe20000011605 */
[----:B------:R-:W-:Y:S01]  /*1dc0*/  VOTEU.ANY UP0, P2 ;  /* 0x0000000000ff7886 */ /* 0x000fe20001000100 */
[----:B------:R-:W-:Y:S02]  /*1dd0*/  @P2 MOV R11, R4 ;  /* 0x00000004000b2202 */ /* 0x000fe40000000f00 */
[----:B------:R-:W-:Y:S02]  /*1de0*/  @P2 R2UR.BROADCAST UR8, R3 ;  /* 0x00000000030822ca */ /* 0x000fe400008e0000 */
[----:B------:R-:W-:-:S11]  /*1df0*/  @P2 LOP3.LUT R8, R5, 0xffff, RZ, 0xc0, !PT ;  /* 0x0000ffff05082812 */ /* 0x000fd600078ec0ff */
[----:B------:R-:W-:Y:S01]  /*1e00*/  @UP0 UMOV UR36, UR8 ;  /* 0x0000000800240c82 */ /* 0x000fe20008000000 */
[----:B-1----:R-:W-:Y:S05]  /*1e10*/  @!P0 BRA `(.L_x_33) ;  /* 0x0000000000b88947 */ /* 0x002fea0003800000 */
[----:B------:R-:W4:Y:S01]  /*1e20*/  LDC.64 R4, c[0x0][0xb18] ;  /* 0x0002c600ff047b82 */ /* 0x000f220000000a00 */
[----:B------:R-:W-:-:S07]  /*1e30*/  ISETP.NE.AND P3, PT, R40, 0x1, PT ;  /* 0x000000012800780c */ /* 0x000fce0003f65270 */
[----:B------:R-:W1:Y:S08]  /*1e40*/  LDC.64 R6, c[0x0][0xb10] ;  /* 0x0002c400ff067b82 */ /* 0x000e700000000a00 */
[----:B------:R-:W2:Y:S08]  /*1e50*/  LDC R16, c[0x0][0xb20] ;  /* 0x0002c800ff107b82 */ /* 0x000eb00000000800 */
[----:B------:R-:W3:Y:S01]  /*1e60*/  LDC R18, c[0x0][0xb0c] ;  /* 0x0002c300ff127b82 */ /* 0x000ee20000000800 */
[----:B----4-:R-:W-:Y:S01]  /*1e70*/  IMAD.HI.U32 R17, R0, R5, RZ ;  /* 0x0000000500117227 */ /* 0x010fe200078e00ff */
[----:B------:R-:W-:-:S03]  /*1e80*/  ISETP.NE.AND P0, PT, R4, 0x1, PT ;  /* 0x000000010400780c */ /* 0x000fc60003f05270 */
[----:B------:R-:W-:-:S03]  /*1e90*/  IMAD.HI.U32 R5, R8, R5, RZ ;  /* 0x0000000508057227 */ /* 0x000fc600078e00ff */
[----:B------:R-:W4:Y:S01]  /*1ea0*/  LDC.64 R2, c[0x0][0xb28] ;  /* 0x0002ca00ff027b82 */ /* 0x000f220000000a00 */
[----:B-1----:R-:W-:-:S04]  /*1eb0*/  IMAD.HI.U32 R20, R9, R6, RZ ;  /* 0x0000000609147227 */ /* 0x002fc800078e00ff */
[----:B------:R-:W-:Y:S01]  /*1ec0*/  IMAD.HI.U32 R22, R11, R6, RZ ;  /* 0x000000060b167227 */ /* 0x000fe200078e00ff */
[----:B------:R-:W-:Y:S02]  /*1ed0*/  SHF.R.U32.HI R20, RZ, R7, R20 ;  /* 0x00000007ff147219 */ /* 0x000fe40000011614 */
[-C--:B--2---:R-:W-:Y:S02]  /*1ee0*/  SHF.R.U32.HI R17, RZ, R16.reuse, R17 ;  /* 0x00000010ff117219 */ /* 0x084fe40000011611 */
[----:B------:R-:W-:Y:S02]  /*1ef0*/  SHF.R.U32.HI R5, RZ, R16, R5 ;  /* 0x00000010ff057219 */ /* 0x000fe40000011605 */
[----:B------:R-:W-:Y:S02]  /*1f00*/  SEL R17, R0, R17, !P0 ;  /* 0x0000001100117207 */ /* 0x000fe40004000000 */
[----:B------:R-:W-:Y:S02]  /*1f10*/  SHF.R.U32.HI R22, RZ, R7, R22 ;  /* 0x00000007ff167219 */ /* 0x000fe40000011616 */
[----:B---3--:R-:W-:-:S02]  /*1f20*/  ISETP.NE.AND P1, PT, R18, 0x1, PT ;  /* 0x000000011200780c */ /* 0x008fc40003f25270 */
[----:B------:R-:W-:Y:S02]  /*1f30*/  SEL R5, R8, R5, !P0 ;  /* 0x0000000508057207 */ /* 0x000fe40004000000 */
[----:B------:R-:W-:Y:S02]  /*1f40*/  SEL R19, R9, R20, !P1 ;  /* 0x0000001409137207 */ /* 0x000fe40004800000 */
[----:B------:R-:W-:Y:S01]  /*1f50*/  SEL R7, R11, R22, !P1 ;  /* 0x000000160b077207 */ /* 0x000fe20004800000 */
[----:B----4-:R-:W-:-:S04]  /*1f60*/  IMAD.HI.U32 R20, R17, R2, RZ ;  /* 0x0000000211147227 */ /* 0x010fc800078e00ff */
[----:B------:R-:W-:Y:S01]  /*1f70*/  IMAD.HI.U32 R6, R19, R2, RZ ;  /* 0x0000000213067227 */ /* 0x000fe200078e00ff */
[----:B------:R-:W-:-:S04]  /*1f80*/  @P3 SHF.R.U32.HI R17, RZ, R3, R20 ;  /* 0x00000003ff113219 */ /* 0x000fc80000011614 */
[----:B------:R-:W-:Y:S01]  /*1f90*/  @P3 SHF.R.U32.HI R19, RZ, R3, R6 ;  /* 0x00000003ff133219 */ /* 0x000fe20000011606 */
[----:B------:R-:W-:-:S04]  /*1fa0*/  IMAD R17, R40, R17, RZ ;  /* 0x0000001128117224 */ /* 0x000fc800078e02ff */
[----:B------:R-:W-:Y:S01]  /*1fb0*/  IMAD R6, R40, R19, RZ ;  /* 0x0000001328067224 */ /* 0x000fe200078e02ff */
[C---:B------:R-:W-:Y:S02]  /*1fc0*/  ISETP.GE.AND P0, PT, R5.reuse, R17, PT ;  /* 0x000000110500720c */ /* 0x040fe40003f06270 */
[----:B------:R-:W-:Y:S02]  /*1fd0*/  IADD3 R17, PT, PT, -R5, RZ, RZ ;  /* 0x000000ff05117210 */ /* 0x000fe40007ffe1ff */
[----:B------:R-:W-:Y:S01]  /*1fe0*/  ISETP.GE.OR P0, PT, R7, R6, P0 ;  /* 0x000000060700720c */ /* 0x000fe20000706670 */
[----:B------:R-:W-:-:S04]  /*1ff0*/  IMAD.HI.U32 R6, R5, R2, RZ ;  /* 0x0000000205067227 */ /* 0x000fc800078e00ff */
[----:B------:R-:W-:Y:S01]  /*2000*/  IMAD R8, R4, R17, R8 ;  /* 0x0000001104087224 */ /* 0x000fe200078e0208 */
[----:B------:R-:W-:-:S04]  /*2010*/  SHF.R.U32.HI R6, RZ, R3, R6 ;  /* 0x00000003ff067219 */ /* 0x000fc80000011606 */
[----:B------:R-:W-:-:S03]  /*2020*/  SEL R6, R5, R6, !P3 ;  /* 0x0000000605067207 */ /* 0x000fc60005800000 */
[----:B------:R-:W-:-:S04]  /*2030*/  @!P0 IMAD.HI.U32 R16, R7, R2, RZ ;  /* 0x0000000207108227 */ /* 0x000fc800078e00ff */
[----:B------:R-:W-:Y:S01]  /*2040*/  IMAD.MOV R2, RZ, RZ, -R6 ;  /* 0x000000ffff027224 */ /* 0x000fe200078e0a06 */
[----:B------:R-:W-:-:S03]  /*2050*/  @!P0 SHF.R.U32.HI R16, RZ, R3, R16 ;  /* 0x00000003ff108219 */ /* 0x000fc60000011610 */
[----:B------:R-:W-:Y:S01]  /*2060*/  IMAD R2, R40, R2, R5 ;  /* 0x0000000228027224 */ /* 0x000fe200078e0205 */
        /* <DEDUP_REMOVED lines=9> */
.L_x_33:
[----:B------:R-:W1:Y:S02]  /*2100*/  LDCU UR8, c[0x0][0xb30] ;  /* 0x00016600ff0877ac */ /* 0x000e640008000800 */
[----:B-1----:R-:W-:-:S09]  /*2110*/  UISETP.NE.AND UP0, UPT, UR8, 0x1, UPT ;  /* 0x000000010800788c */ /* 0x002fd2000bf05270 */
[----:B------:R-:W-:Y:S05]  /*2120*/  BRA.U UP0, `(.L_x_34) ;  /* 0x0000000100407547 */ /* 0x000fea000b800000 */
[----:B------:R-:W1:Y:S08]  /*2130*/  LDC.64 R4, c[0x0][0xb10] ;  /* 0x0002c400ff047b82 */ /* 0x000e700000000a00 */
[----:B------:R-:W2:Y:S08]  /*2140*/  LDC.64 R2, c[0x0][0xb18] ;  /* 0x0002c600ff027b82 */ /* 0x000eb00000000a00 */
[----:B------:R-:W3:Y:S08]  /*2150*/  LDC R6, c[0x0][0xb20] ;  /* 0x0002c800ff067b82 */ /* 0x000ef00000000800 */
[----:B------:R-:W4:Y:S01]  /*2160*/  LDC R16, c[0x0][0xb0c] ;  /* 0x0002c300ff107b82 */ /* 0x000f220000000800 */
[----:B-1----:R-:W-:-:S05]  /*2170*/  IMAD.HI.U32 R4, R11, R4, RZ ;  /* 0x000000040b047227 */ /* 0x002fca00078e00ff */
[----:B------:R-:W-:Y:S01]  /*2180*/  SHF.R.U32.HI R4, RZ, R5, R4 ;  /* 0x00000005ff047219 */ /* 0x000fe20000011604 */
[----:B--2---:R-:W-:Y:S01]  /*2190*/  IMAD.HI.U32 R3, R8, R3, RZ ;  /* 0x0000000308037227 */ /* 0x004fe200078e00ff */
[----:B------:R-:W-:-:S04]  /*21a0*/  ISETP.NE.AND P0, PT, R2, 0x1, PT ;  /* 0x000000010200780c */ /* 0x000fc80003f05270 */
[----:B---3--:R-:W-:-:S04]  /*21b0*/  SHF.R.U32.HI R3, RZ, R6, R3 ;  /* 0x00000006ff037219 */ /* 0x008fc80000011603 */
[----:B------:R-:W-:Y:S02]  /*21c0*/  SEL R3, R8, R3, !P0 ;  /* 0x0000000308037207 */ /* 0x000fe40004000000 */
[----:B----4-:R-:W-:-:S04]  /*21d0*/  ISETP.NE.AND P1, PT, R16, 0x1, PT ;  /* 0x000000011000780c */ /* 0x010fc80003f25270 */
[----:B------:R-:W-:-:S05]  /*21e0*/  SEL R4, R11, R4, !P1 ;  /* 0x000000040b047207 */ /* 0x000fca0004800000 */
[----:B------:R-:W-:Y:S02]  /*21f0*/  IMAD.IADD R5, R3, 0x1, -R4 ;  /* 0x0000000103057824 */ /* 0x000fe400078e0a04 */
[----:B------:R-:W-:Y:S02]  /*2200*/  IMAD.IADD R3, R4, 0x1, -R3 ;  /* 0x0000000104037824 */ /* 0x000fe400078e0a03 */
[----:B------:R-:W-:Y:S02]  /*2210*/  IMAD R11, R5, R16, R11 ;  /* 0x00000010050b7224 */ /* 0x000fe400078e020b */
[----:B------:R-:W-:-:S07]  /*2220*/  IMAD R8, R3, R2, R8 ;  /* 0x0000000203087224 */ /* 0x000fce00078e0208 */
.L_x_34:
[----:B------:R-:W-:Y:S01]  /*2230*/  VIADD R14, R14, 0x1 ;  /* 0x000000010e0e7836 */ /* 0x000fe20000000000 */
[----:B------:R-:W-:Y:S01]  /*2240*/  PLOP3.LUT P1, PT, PT, PT, PT, 0x80, 0x8 ;  /* 0x000000000008781c */ /* 0x000fe20003f2f070 */
[----:B------:R-:W-:Y:S02]  /*2250*/  IMAD.IADD R21, R11, 0x1, R90 ;  /* 0x000000010b157824 */ /* 0x000fe400078e025a */
[----:B------:R-:W-:Y:S01]  /*2260*/  IMAD.IADD R20, R8, 0x1, R83 ;  /* 0x0000000108147824 */ /* 0x000fe200078e0253 */
[----:B------:R-:W-:-:S04]  /*2270*/  ISETP.NE.AND P0, PT, R14, 0x2, PT ;  /* 0x000000020e00780c */ /* 0x000fc80003f05270 */
[----:B------:R-:W-:Y:S02]  /*2280*/  SEL R2, RZ, 0x1, P0 ;  /* 0x00000001ff027807 */ /* 0x000fe40000000000 */
[----:B------:R-:W-:Y:S02]  /*2290*/  SEL R14, R14, RZ, P0 ;  /* 0x000000ff0e0e7207 */ /* 0x000fe40000000000 */
[----:B------:R-:W-:Y:S01]  /*22a0*/  LOP3.LUT R13, R13, R2, RZ, 0x3c, !PT ;  /* 0x000000020d0d7212 */ /* 0x000fe200078e3cff */
[----:B------:R-:W-:Y:S06]  /*22b0*/  @P2 BRA `(.L_x_35) ;  /* 0xfffffff000982947 */ /* 0x000fec000383ffff */
[----:B------:R-:W-:Y:S01]  /*22c0*/  UIADD3 UR4, UPT, UPT, UR4, 0x28, URZ ;  /* 0x0000002804047890 */ /* 0x000fe2000fffe0ff */
[----:B------:R-:W-:-:S03]  /*22d0*/  SHF.L.U32 R3, R15, 0x1f, RZ ;  /* 0x0000001f0f037819 */ /* 0x000fc600000006ff */
[----:B------:R-:W-:-:S09]  /*22e0*/  ULEA UR5, UR6, UR4, 0x3 ;  /* 0x0000000406057291 */ /* 0x000fd2000f8e18ff */
[----:B------:R-:W1:Y:S02]  /*22f0*/  SYNCS.PHASECHK.TRANS64.TRYWAIT P0, [UR5], R3 ;  /* 0x00000003ff0075a7 */ /* 0x000e640008001105 */
[----:B-1----:R-:W-:Y:S05]  /*2300*/  @!P0 BRA `(.L_x_36) ;  /* 0x0000005000108947 */ /* 0x002fea0003800000 */
.L_x_111:
[----:B------:R-:W-:-:S04]  /*2310*/  UIADD3 UR6, UPT, UPT, UR6, 0x1, URZ ;  /* 0x0000000106067890 */ /* 0x000fc8000fffe0ff */
[----:B------:R-:W-:-:S04]  /*2320*/  UISETP.NE.AND UP0, UPT, UR6, 0x5, UPT ;  /* 0x000000050600788c */ /* 0x000fc8000bf05270 */
[----:B------:R-:W-:Y:S02]  /*2330*/  USEL UR7, URZ, 0x1, UP0 ;  /* 0x00000001ff077887 */ /* 0x000fe40008000000 */
[----:B------:R-:W-:-:S04]  /*2340*/  USEL UR6, UR6, URZ, UP0 ;  /* 0x000000ff06067287 */ /* 0x000fc80008000000 */
[----:B------:R-:W-:Y:S01]  /*2350*/  ULEA UR5, UR6, UR4, 0x3 ;  /* 0x0000000406057291 */ /* 0x000fe2000f8e18ff */
[----:B------:R-:W-:-:S04]  /*2360*/  LOP3.LUT R2, R15, UR7, RZ, 0x3c, !PT ;  /* 0x000000070f027c12 */ /* 0x000fc8000f8e3cff */
[----:B-1----:R-:W-:-:S04]  /*2370*/  SHF.L.U32 R3, R2, 0x1f, RZ ;  /* 0x0000001f02037819 */ /* 0x002fc800000006ff */
[----:B------:R-:W1:Y:S02]  /*2380*/  SYNCS.PHASECHK.TRANS64.TRYWAIT P0, [UR5], R3 ;  /* 0x00000003ff0075a7 */ /* 0x000e640008001105 */
[----:B-1----:R-:W-:Y:S05]  /*2390*/  @!P0 BRA `(.L_x_37) ;  /* 0x0000005000048947 */ /* 0x002fea0003800000 */
.L_x_113:
        /* <DEDUP_REMOVED lines=9> */
.L_x_115:
        /* <DEDUP_REMOVED lines=9> */
.L_x_117:
[----:B------:R-:W-:-:S04]  /*24c0*/  UIADD3 UR6, UPT, UPT, UR6, 0x1, URZ ;  /* 0x0000000106067890 */ /* 0x000fc8000fffe0ff */
[----:B------:R-:W-:-:S04]  /*24d0*/  UISETP.NE.AND UP0, UPT, UR6, 0x5, UPT ;  /* 0x000000050600788c */ /* 0x000fc8000bf05270 */
[----:B------:R-:W-:Y:S02]  /*24e0*/  USEL UR5, URZ, 0x1, UP0 ;  /* 0x00000001ff057887 */ /* 0x000fe40008000000 */
[----:B------:R-:W-:-:S04]  /*24f0*/  USEL UR6, UR6, URZ, UP0 ;  /* 0x000000ff06067287 */ /* 0x000fc80008000000 */
[----:B------:R-:W-:Y:S01]  /*2500*/  ULEA UR6, UR6, UR4, 0x3 ;  /* 0x0000000406067291 */ /* 0x000fe2000f8e18ff */
[----:B-1----:R-:W-:-:S04]  /*2510*/  LOP3.LUT R3, R2, UR5, RZ, 0x3c, !PT ;  /* 0x0000000502037c12 */ /* 0x002fc8000f8e3cff */
[----:B------:R-:W-:Y:S01]  /*2520*/  SHF.L.U32 R3, R3, 0x1f, RZ ;  /* 0x0000001f03037819 */ /* 0x000fe200000006ff */
[----:B----4-:R-:W-:-:S07]  /*2530*/  IMAD.U32 R0, RZ, RZ, UR6 ;  /* 0x00000006ff007e24 */ /* 0x010fce000f8e00ff */
.L_x_40:
[----:B-1----:R1:W2:Y:S02]  /*2540*/  SYNCS.PHASECHK.TRANS64.TRYWAIT P0, [R0+URZ], R3 ;  /* 0x00000003000075a7 */ /* 0x0022a400080011ff */
[----:B--2---:R-:W-:Y:S05]  /*2550*/  @!P0 NANOSLEEP.SYNCS 0x989680 ;  /* 0x009896800000895d */ /* 0x004fea0003900000 */
[----:B------:R-:W2:Y:S02]  /*2560*/  @!P0 SYNCS.PHASECHK.TRANS64 P0, [R0+URZ], R3 ;  /* 0x00000003000085a7 */ /* 0x000ea400080010ff */
[----:B--2---:R-:W-:Y:S05]  /*2570*/  @P0 EXIT ;  /* 0x000000000000094d */ /* 0x004fea0003800000 */
[----:B------:R-:W-:Y:S05]  /*2580*/  BRA `(.L_x_40) ;  /* 0xfffffffc00ec7947 */ /* 0x000fea000383ffff */
.L_x_17:
[----:B------:R-:W-:-:S04]  /*2590*/  UISETP.NE.AND UP1, UPT, UR37, URZ, UPT ;  /* 0x000000ff2500728c */ /* 0x000fc8000bf25270 */
[----:B------:R-:W-:-:S09]  /*25a0*/  UISETP.NE.OR UP1, UPT, UR8, 0x1, UP1 ;  /* 0x000000010800788c */ /* 0x000fd20008f25670 */
[----:B------:R-:W-:Y:S05]  /*25b0*/  BRA.U UP1, `(.L_x_41) ;  /* 0x0000000501487547 */ /* 0x000fea000b800000 */
[----:B------:R-:W-:Y:S01]  /*25c0*/  ISETP.NE.AND P2, PT, R2, RZ, PT ;  /* 0x000000ff0200720c */ /* 0x000fe20003f45270 */
[----:B------:R-:W-:Y:S01]  /*25d0*/  IMAD.MOV.U32 R12, RZ, RZ, 0x1 ;  /* 0x00000001ff0c7424 */ /* 0x000fe200078e00ff */
[----:B------:R-:W-:Y:S02]  /*25e0*/  CS2R R10, SRZ ;  /* 0x00000000000a7805 */ /* 0x000fe4000001ff00 */
[----:B------:R-:W-:Y:S01]  /*25f0*/  CS2R R8, SRZ ;  /* 0x0000000000087805 */ /* 0x000fe2000001ff00 */
[----:B------:R-:W-:Y:S01]  /*2600*/  UMOV UR4, 0x400 ;  /* 0x0000040000047882 */ /* 0x000fe20000000000 */
[----:B------:R-:W-:Y:S01]  /*2610*/  UMOV UR6, URZ ;  /* 0x000000ff00067c82 */ /* 0x000fe20008000000 */
[----:B------:R-:W-:-:S12]  /*2620*/  ULEA UR37, UR37, UR4, 0x18 ;  /* 0x0000000425257291 */ /* 0x000fd8000f8ec0ff */
.L_x_45:
[----:B------:R-:W-:Y:S02]  /*2630*/  LEA R0, R8, UR37, 0x3 ;  /* 0x0000002508007c11 */ /* 0x000fe4000f8e18ff */
[----:B------:R-:W-:-:S03]  /*2640*/  SHF.L.U32 R5, R9, 0x1f, RZ ;  /* 0x0000001f09057819 */ /* 0x000fc600000006ff */
[----:B------:R-:W-:Y:S01]  /*2650*/  VIADD R4, R0, 0xf0 ;  /* 0x000000f000047836 */ /* 0x000fe20000000000 */
[----:B------:R-:W1:Y:S02]  /*2660*/  SYNCS.PHASECHK.TRANS64.TRYWAIT P0, [R0+URZ+0xe0], R5 ;  /* 0x0000e005000075a7 */ /* 0x000e6400080011ff */
[----:B-1----:R-:W-:Y:S05]  /*2670*/  @!P0 BRA `(.L_x_42) ;  /* 0x0000004c00948947 */ /* 0x002fea0003800000 */
.L_x_118:
[----:B------:R-:W-:Y:S01]  /*2680*/  ULEA UR5, UR6, UR37, 0x3 ;  /* 0x0000002506057291 */ /* 0x000fe2000f8e18ff */
[----:B------:R-:W-:Y:S02]  /*2690*/  PRMT R4, RZ, 0x654, R4 ;  /* 0x00000654ff047816 */ /* 0x000fe40000000004 */
[----:B-1----:R-:W-:Y:S01]  /*26a0*/  SHF.L.U32 R5, R12, 0x1f, RZ ;  /* 0x0000001f0c057819 */ /* 0x002fe200000006ff */
[----:B------:R-:W-:Y:S01]  /*26b0*/  UIADD3 UR4, UPT, UPT, UR5, 0x80, URZ ;  /* 0x0000008005047890 */ /* 0x000fe2000fffe0ff */
[----:B------:R1:W-:Y:S05]  /*26c0*/  SYNCS.ARRIVE.TRANS64.RED.A1T0 RZ, [R4+URZ], RZ ;  /* 0x000000ff04ff79a7 */ /* 0x0003ea00081004ff */
[----:B------:R-:W-:Y:S01]  /*26d0*/  IMAD.U32 R7, RZ, RZ, UR4 ;  /* 0x00000004ff077e24 */ /* 0x000fe2000f8e00ff */
[----:B------:R-:W2:Y:S04]  /*26e0*/  SYNCS.PHASECHK.TRANS64.TRYWAIT P0, [UR5+0x90], R5 ;  /* 0x00009005ff0075a7 */ /* 0x000ea80008001105 */
[----:B------:R-:W-:Y:S01]  /*26f0*/  PRMT R6, R2, 0x654, R7 ;  /* 0x0000065402067816 */ /* 0x000fe20000000007 */
[----:B-1----:R-:W-:Y:S01]  /*2700*/  @!P2 IMAD.MOV.U32 R4, RZ, RZ, 0x10 ;  /* 0x00000010ff04a424 */ /* 0x002fe200078e00ff */
[----:B--2---:R-:W-:Y:S06]  /*2710*/  @!P0 BRA `(.L_x_43) ;  /* 0x0000004c00808947 */ /* 0x004fec0003800000 */
.L_x_120:
[----:B------:R-:W-:Y:S01]  /*2720*/  ULEA UR4, UR6, UR37, 0x4 ;  /* 0x0000002506047291 */ /* 0x000fe2000f8e20ff */
[----:B------:R-:W-:Y:S01]  /*2730*/  SEL R3, R6, R3, !P2 ;  /* 0x0000000306037207 */ /* 0x000fe20005000000 */
[----:B------:R-:W-:Y:S01]  /*2740*/  UIADD3 UR5, UPT, UPT, UR5, 0x80, URZ ;  /* 0x0000008005057890 */ /* 0x000fe2000fffe0ff */
[----:B-1----:R-:W-:Y:S01]  /*2750*/  LEA R0, R11, UR37, 0x3 ;  /* 0x000000250b007c11 */ /* 0x002fe2000f8e18ff */
[----:B------:R-:W-:Y:S01]  /*2760*/  UIADD3 UR4, UPT, UPT, UR4, 0x110, URZ ;  /* 0x0000011004047890 */ /* 0x000fe2000fffe0ff */
[----:B------:R-:W-:Y:S01]  /*2770*/  SHF.L.U32 R5, R10, 0x1f, RZ ;  /* 0x0000001f0a057819 */ /* 0x000fe200000006ff */
[----:B------:R1:W-:Y:S01]  /*2780*/  @!P2 SYNCS.ARRIVE.TRANS64.RED RZ, [R3+URZ], R4 ;  /* 0x0000000403ffa9a7 */ /* 0x0003e200080004ff */
[----:B------:R-:W-:Y:S01]  /*2790*/  UIADD3 UR6, UPT, UPT, UR6, 0x1, URZ ;  /* 0x0000000106067890 */ /* 0x000fe2000fffe0ff */
[----:B------:R-:W-:-:S03]  /*27a0*/  VIADD R8, R8, 0x1 ;  /* 0x0000000108087836 */ /* 0x000fc60000000000 */
[----:B------:R-:W-:Y:S02]  /*27b0*/  UISETP.NE.AND UP0, UPT, UR6, 0x2, UPT ;  /* 0x000000020600788c */ /* 0x000fe4000bf05270 */
[----:B------:R-:W-:Y:S06]  /*27c0*/  UGETNEXTWORKID.BROADCAST [UR4], [UR5] ;  /* 0x00000000040073ca */ /* 0x000fec0008000100 */
[----:B------:R-:W-:Y:S01]  /*27d0*/  USEL UR4, URZ, 0x1, UP0 ;  /* 0x00000001ff047887 */ /* 0x000fe20008000000 */
[----:B------:R-:W-:Y:S01]  /*27e0*/  ISETP.NE.AND P0, PT, R8, 0x2, PT ;  /* 0x000000020800780c */ /* 0x000fe20003f05270 */
[----:B------:R-:W-:Y:S01]  /*27f0*/  USEL UR6, UR6, URZ, UP0 ;  /* 0x000000ff06067287 */ /* 0x000fe20008000000 */
[----:B------:R-:W2:Y:S03]  /*2800*/  SYNCS.PHASECHK.TRANS64.TRYWAIT P1, [R0+URZ+0x80], R5 ;  /* 0x00008005000075a7 */ /* 0x000ea600080211ff */
[----:B------:R-:W-:Y:S01]  /*2810*/  LOP3.LUT R12, R12, UR4, RZ, 0x3c, !PT ;  /* 0x000000040c0c7c12 */ /* 0x000fe2000f8e3cff */
[----:B-12---:R-:W-:Y:S07]  /*2820*/  @!P1 BRA `(.L_x_44) ;  /* 0x0000004c00549947 */ /* 0x006fee0003800000 */
.L_x_121:
[C---:B------:R-:W-:Y:S01]  /*2830*/  LEA R4, R11.reuse, UR37, 0x4 ;  /* 0x000000250b047c11 */ /* 0x040fe2000f8e20ff */
[----:B-1----:R-:W-:Y:S01]  /*2840*/  VIADD R0, R0, 0x90 ;  /* 0x0000009000007836 */ /* 0x002fe20000000000 */
[----:B------:R-:W-:Y:S01]  /*2850*/  SEL R8, R8, RZ, P0 ;  /* 0x000000ff08087207 */ /* 0x000fe20000000000 */
[----:B------:R-:W-:-:S03]  /*2860*/  VIADD R11, R11, 0x1 ;  /* 0x000000010b0b7836 */ /* 0x000fc60000000000 */
[----:B------:R-:W1:Y:S01]  /*2870*/  LDS.128 R4, [R4+0x110] ;  /* 0x0001100004047984 */ /* 0x000e620000000c00 */
[----:B------:R-:W-:Y:S02]  /*2880*/  PRMT R0, RZ, 0x654, R0 ;  /* 0x00000654ff007816 */ /* 0x000fe40000000000 */
[C---:B------:R-:W-:Y:S01]  /*2890*/  ISETP.NE.AND P1, PT, R11.reuse, 0x2, PT ;  /* 0x000000020b00780c */ /* 0x040fe20003f25270 */
[----:B------:R-:W-:Y:S01]  /*28a0*/  @!PT LDS RZ, [RZ] ;  /* 0x00000000fffff984 */ /* 0x000fe20000000800 */
[----:B------:R-:W-:Y:S01]  /*28b0*/  @!PT LDS RZ, [RZ] ;  /* 0x00000000fffff984 */ /* 0x000fe20000000800 */
[----:B------:R-:W-:Y:S01]  /*28c0*/  @!PT LDS RZ, [RZ] ;  /* 0x00000000fffff984 */ /* 0x000fe20000000800 */
[----:B------:R-:W-:Y:S01]  /*28d0*/  @!PT LDS RZ, [RZ] ;  /* 0x00000000fffff984 */ /* 0x000fe20000000800 */
[----:B------:R2:W-:Y:S06]  /*28e0*/  MEMBAR.ALL.CTA ;  /* 0x0000000000007992 */ /* 0x0005ec0000008000 */
[----:B--2---:R-:W2:Y:S01]  /*28f0*/  FENCE.VIEW.ASYNC.S ;  /* 0x00000000000073c6 */ /* 0x004ea20000000000 */
[----:B------:R-:W-:Y:S01]  /*2900*/  SEL R11, R11, RZ, P1 ;  /* 0x000000ff0b0b7207 */ /* 0x000fe20000800000 */
[----:B--2---:R2:W-:Y:S01]  /*2910*/  SYNCS.ARRIVE.TRANS64.RED.A1T0 RZ, [R0+URZ], RZ ;  /* 0x000000ff00ff79a7 */ /* 0x0045e200081004ff */
[----:B-1----:R-:W-:-:S02]  /*2920*/  LOP3.LUT P3, RZ, R6, 0x1, RZ, 0xc0, !PT ;  /* 0x0000000106ff7812 */ /* 0x002fc4000786c0ff */
[----:B------:R-:W-:-:S04]  /*2930*/  SEL R5, RZ, 0x1, P1 ;  /* 0x00000001ff057807 */ /* 0x000fc80000800000 */
[----:B------:R-:W-:Y:S02]  /*2940*/  LOP3.LUT R10, R10, R5, RZ, 0x3c, !PT ;  /* 0x000000050a0a7212 */ /* 0x000fe400078e3cff */
[----:B--2---:R-:W-:-:S04]  /*2950*/  SEL R0, RZ, 0x1, P0 ;  /* 0x00000001ff007807 */ /* 0x004fc80000000000 */
[----:B------:R-:W-:Y:S01]  /*2960*/  LOP3.LUT R9, R9, R0, RZ, 0x3c, !PT ;  /* 0x0000000009097212 */ /* 0x000fe200078e3cff */
[----:B------:R-:W-:Y:S06]  /*2970*/  @P3 BRA `(.L_x_45) ;  /* 0xfffffffc002c3947 */ /* 0x000fec000383ffff */
[----:B------:R-:W-:Y:S01]  /*2980*/  ULEA UR5, UR6, UR37, 0x3 ;  /* 0x0000002506057291 */ /* 0x000fe2000f8e18ff */
[----:B------:R-:W-:-:S08]  /*2990*/  SHF.L.U32 R3, R12, 0x1f, RZ ;  /* 0x0000001f0c037819 */ /* 0x000fd000000006ff */
[----:B------:R-:W1:Y:S02]  /*29a0*/  SYNCS.PHASECHK.TRANS64 P0, [UR5+0x90], R3 ;  /* 0x00009003ff0075a7 */ /* 0x000e640008001005 */
[----:B-1----:R-:W-:Y:S05]  /*29b0*/  @P0 BRA `(.L_x_46) ;  /* 0x0000000000080947 */ /* 0x002fea0003800000 */
[----:B------:R-:W1:Y:S02]  /*29c0*/  SYNCS.PHASECHK.TRANS64.TRYWAIT P0, [UR5+0x90], R3 ;  /* 0x00009003ff0075a7 */ /* 0x000e640008001105 */
[----:B-1----:R-:W-:Y:S05]  /*29d0*/  @!P0 BRA `(.L_x_47) ;  /* 0x0000004800fc8947 */ /* 0x002fea0003800000 */
.L_x_46:
[----:B------:R-:W-:-:S04]  /*29e0*/  UIADD3 UR4, UPT, UPT, UR6, 0x1, URZ ;  /* 0x0000000106047890 */ /* 0x000fc8000fffe0ff */
[----:B------:R-:W-:-:S04]  /*29f0*/  UISETP.NE.AND UP0, UPT, UR4, 0x2, UPT ;  /* 0x000000020400788c */ /* 0x000fc8000bf05270 */
[----:B------:R-:W-:Y:S02]  /*2a00*/  USEL UR7, URZ, 0x1, UP0 ;  /* 0x00000001ff077887 */ /* 0x000fe40008000000 */
[----:B------:R-:W-:-:S04]  /*2a10*/  USEL UR4, UR4, URZ, UP0 ;  /* 0x000000ff04047287 */ /* 0x000fc80008000000 */
[----:B------:R-:W-:Y:S01]  /*2a20*/  ULEA UR4, UR4, UR37, 0x3 ;  /* 0x0000002504047291 */ /* 0x000fe2000f8e18ff */
[----:B-1----:R-:W-:-:S04]  /*2a30*/  LOP3.LUT R3, R12, UR7, RZ, 0x3c, !PT ;  /* 0x000000070c037c12 */ /* 0x002fc8000f8e3cff */
[----:B------:R-:W-:-:S04]  /*2a40*/  SHF.L.U32 R0, R3, 0x1f, RZ ;  /* 0x0000001f03007819 */ /* 0x000fc800000006ff */
[----:B------:R-:W1:Y:S02]  /*2a50*/  SYNCS.PHASECHK.TRANS64 P0, [UR4+0x90], R0 ;  /* 0x00009000ff0075a7 */ /* 0x000e640008001004 */
[----:B-1----:R-:W-:Y:S05]  /*2a60*/  @P0 EXIT ;  /* 0x000000000000094d */ /* 0x002fea0003800000 */
[----:B------:R-:W-:Y:S02]  /*2a70*/  SHF.L.U32 R3, R3, 0x1f, RZ ;  /* 0x0000001f03037819 */ /* 0x000fe400000006ff */
[----:B------:R-:W-:-:S07]  /*2a80*/  MOV R0, UR4 ;  /* 0x0000000400007c02 */ /* 0x000fce0008000f00 */
.L_x_48:
[----:B-1----:R1:W2:Y:S02]  /*2a90*/  SYNCS.PHASECHK.TRANS64.TRYWAIT P0, [R0+URZ+0x90], R3 ;  /* 0x00009003000075a7 */ /* 0x0022a400080011ff */
[----:B--2---:R-:W-:Y:S05]  /*2aa0*/  @!P0 NANOSLEEP.SYNCS 0x989680 ;  /* 0x009896800000895d */ /* 0x004fea0003900000 */
[----:B------:R-:W2:Y:S02]  /*2ab0*/  @!P0 SYNCS.PHASECHK.TRANS64 P0, [R0+URZ+0x90], R3 ;  /* 0x00009003000085a7 */ /* 0x000ea400080010ff */
[----:B--2---:R-:W-:Y:S05]  /*2ac0*/  @P0 EXIT ;  /* 0x000000000000094d */ /* 0x004fea0003800000 */
[----:B------:R-:W-:Y:S05]  /*2ad0*/  BRA `(.L_x_48) ;  /* 0xfffffffc00ec7947 */ /* 0x000fea000383ffff */
.L_x_41:
[----:B------:R-:W-:-:S09]  /*2ae0*/  UISETP.NE.AND UP1, UPT, UR8, URZ, UPT ;  /* 0x000000ff0800728c */ /* 0x000fd2000bf25270 */
[----:B------:R-:W-:Y:S05]  /*2af0*/  BRA.U UP1, `(.L_x_49) ;  /* 0x0000000d01947547 */ /* 0x000fea000b800000 */
[----:B------:R-:W-:Y:S01]  /*2b00*/  UMOV UR4, 0x40 ;  /* 0x0000004000047882 */ /* 0x000fe20000000000 */
[----:B------:R-:W-:Y:S01]  /*2b10*/  NOP ;  /* 0x0000000000007918 */ /* 0x000fe20000000000 */
[----:B------:R-:W-:Y:S01]  /*2b20*/  ULEA UR4, UR37, UR4, 0x18 ;  /* 0x0000000425047291 */ /* 0x000fe2000f8ec0ff */
[----:B------:R-:W-:Y:S02]  /*2b30*/  UMOV UR5, 0x400 ;  /* 0x0000040000057882 */ /* 0x000fe40000000000 */
[----:B------:R-:W-:-:S06]  /*2b40*/  ULEA UR37, UR37, UR5, 0x18 ;  /* 0x0000000525257291 */ /* 0x000fcc000f8ec0ff */
[----:B------:R-:W1:Y:S02]  /*2b50*/  LDS.U8 R0, [UR4+0x1c] ;  /* 0x00001c04ff007984 */ /* 0x000e640008000000 */
[----:B-1----:R-:W-:-:S13]  /*2b60*/  ISETP.NE.AND P0, PT, R0, RZ, PT ;  /* 0x000000ff0000720c */ /* 0x002fda0003f05270 */
[----:B------:R-:W-:Y:S05]  /*2b70*/  @P0 BRA `(.L_x_50) ;  /* 0x0000000000580947 */ /* 0x000fea0003800000 */
[----:B------:R-:W-:-:S13]  /*2b80*/  ELECT P0, URZ, PT ;  /* 0x0000000000ff782f */ /* 0x000fda0003800000 */
[----:B------:R-:W-:Y:S05]  /*2b90*/  @!P0 BRA `(.L_x_51) ;  /* 0x0000000000608947 */ /* 0x000fea0003800000 */
[----:B------:R-:W-:Y:S01]  /*2ba0*/  UMOV UR5, 0x10 ;  /* 0x0000001000057882 */ /* 0x000fe20000000000 */
[----:B------:R-:W-:Y:S01]  /*2bb0*/  HFMA2 R0, -RZ, RZ, 0, 5.9604644775390625e-08 ;  /* 0x00000001ff007431 */ /* 0x000fe200000001ff */
[----:B------:R-:W-:-:S03]  /*2bc0*/  MOV R2, 0xffff ;  /* 0x0000ffff00027802 */ /* 0x000fc60000000f00 */
[----:B------:R-:W-:Y:S04]  /*2bd0*/  DEPBAR.LE SB1, 0x36 ;  /* 0x00009d800000791a */ /* 0x000fe80000000000 */
[----:B------:R-:W1:Y:S02]  /*2be0*/  UTCATOMSWS.FIND_AND_SET.ALIGN UP0, UR5, UR5 ;  /* 0x00000005000575e3 */ /* 0x000e640008000800 */
[----:B-1----:R-:W-:Y:S01]  /*2bf0*/  MOV R3, UR5 ;  /* 0x0000000500037c02 */ /* 0x002fe20008000f00 */
[----:B------:R-:W-:Y:S06]  /*2c00*/  BRA.U UP0, `(.L_x_52) ;  /* 0x0000000100187547 */ /* 0x000fec000b800000 */
.L_x_53:
[----:B------:R-:W-:Y:S05]  /*2c10*/  NANOSLEEP 0x64 ;  /* 0x000000640000795d */ /* 0x000fea0003800000 */
[----:B------:R-:W-:-:S05]  /*2c20*/  UMOV UR5, 0x10 ;  /* 0x0000001000057882 */ /* 0x000fca0000000000 */
[----:B------:R-:W-:Y:S04]  /*2c30*/  DEPBAR.LE SB1, 0x36 ;  /* 0x00009d800000791a */ /* 0x000fe80000000000 */
[----:B------:R-:W1:Y:S02]  /*2c40*/  UTCATOMSWS.FIND_AND_SET.ALIGN UP0, UR5, UR5 ;  /* 0x00000005000575e3 */ /* 0x000e640008000800 */
[----:B-1----:R-:W-:Y:S01]  /*2c50*/  MOV R3, UR5 ;  /* 0x0000000500037c02 */ /* 0x002fe20008000f00 */
[----:B------:R-:W-:Y:S05]  /*2c60*/  BRA.U !UP0, `(.L_x_53) ;  /* 0xfffffffd08e87547 */ /* 0x000fea000b83ffff */
.L_x_52:
[-C--:B------:R-:W-:Y:S02]  /*2c70*/  SHF.L.U32 R2, R2, R3.reuse, RZ ;  /* 0x0000000302027219 */ /* 0x080fe400000006ff */
[----:B------:R-:W-:Y:S01]  /*2c80*/  SHF.L.U32 R0, R0, R3, RZ ;  /* 0x0000000300007219 */ /* 0x000fe200000006ff */
[----:B------:R-:W-:Y:S02]  /*2c90*/  IMAD.SHL.U32 R3, R3, 0x20, RZ ;  /* 0x0000002003037824 */ /* 0x000fe400078e00ff */
[----:B------:R1:W-:Y:S04]  /*2ca0*/  ATOMS.OR RZ, [UR4+0x14], R2 ;  /* 0x00001402ffff798c */ /* 0x0003e8000b000004 */
[----:B------:R1:W-:Y:S04]  /*2cb0*/  ATOMS.OR RZ, [UR4+0x18], R0 ;  /* 0x00001800ffff798c */ /* 0x0003e8000b000004 */
[----:B------:R1:W-:Y:S01]  /*2cc0*/  STS [UR37+0x130], R3 ;  /* 0x00013003ff007988 */ /* 0x0003e20008000825 */
[----:B------:R-:W-:Y:S05]  /*2cd0*/  BRA `(.L_x_51) ;  /* 0x0000000000107947 */ /* 0x000fea0003800000 */
.L_x_50:
[----:B------:R-:W-:Y:S02]  /*2ce0*/  MOV R0, 0xffffffff ;  /* 0xffffffff00007802 */ /* 0x000fe40000000f00 */
[----:B------:R-:W-:-:S03]  /*2cf0*/  MOV R2, 0x2d20 ;  /* 0x00002d2000027802 */ /* 0x000fc60000000f00 */
[----:B------:R1:W-:Y:S04]  /*2d00*/  STS [UR37+0x130], R0 ;  /* 0x00013000ff007988 */ /* 0x0003e80008000825 */
[----:B-1-3-5:R-:W-:Y:S05]  /*2d10*/  CALL.REL.NOINC `($__internal_1_$__cuda_sm10x_tcgen05_guardrail_trap_phase_invalid_during_alloc) ;  /* 0x0000004c00b87944 */ /* 0x02afea0003c00000 */
.L_x_51:
[----:B------:R-:W-:Y:S05]  /*2d20*/  WARPSYNC.ALL ;  /* 0x0000000000007948 */ /* 0x000fea0003800000 */
[----:B------:R-:W2:Y:S01]  /*2d30*/  S2UR UR6, SR_CgaCtaId ;  /* 0x00000000000679c3 */ /* 0x000ea20000008800 */
[----:B------:R-:W-:Y:S01]  /*2d40*/  UMOV UR4, 0x400 ;  /* 0x0000040000047882 */ /* 0x000fe20000000000 */
[----:B------:R-:W-:-:S06]  /*2d50*/  NOP ;  /* 0x0000000000007918 */ /* 0x000fcc0000000000 */
[----:B------:R-:W-:Y:S06]  /*2d60*/  BAR.ARV 0x6, 0xa0 ;  /* 0x0182800000007b1d */ /* 0x000fec0000002000 */
[----:B------:R-:W4:Y:S01]  /*2d70*/  LDCU UR7, c[0x0][0x38c] ;  /* 0x00007180ff0777ac */ /* 0x000f220008000800 */
[----:B------:R-:W-:Y:S01]  /*2d80*/  IMAD.MOV.U32 R11, RZ, RZ, 0x1 ;  /* 0x00000001ff0b7424 */ /* 0x000fe200078e00ff */
[----:B------:R-:W-:Y:S01]  /*2d90*/  CS2R R8, SRZ ;  /* 0x0000000000087805 */ /* 0x000fe2000001ff00 */
[----:B------:R-:W-:Y:S01]  /*2da0*/  IMAD.MOV.U32 R10, RZ, RZ, RZ ;  /* 0x000000ffff0a7224 */ /* 0x000fe200078e00ff */
[----:B------:R-:W-:Y:S01]  /*2db0*/  UMOV UR18, URZ ;  /* 0x000000ff00127c82 */ /* 0x000fe20008000000 */
[----:B------:R-:W-:Y:S01]  /*2dc0*/  UMOV UR17, URZ ;  /* 0x000000ff00117c82 */ /* 0x000fe20008000000 */
[----:B------:R-:W-:Y:S01]  /*2dd0*/  UMOV UR22, 0x0 ;  /* 0x0000000000167882 */ /* 0x000fe20000000000 */
[----:B------:R-:W-:Y:S01]  /*2de0*/  UMOV UR23, 0x42004a0 ;  /* 0x042004a000177882 */ /* 0x000fe20000000000 */
[----:B------:R-:W-:Y:S01]  /*2df0*/  UMOV UR20, 0x0 ;  /* 0x0000000000147882 */ /* 0x000fe20000000000 */
[----:B------:R-:W-:Y:S01]  /*2e00*/  UMOV UR21, 0x42004a0 ;  /* 0x042004a000157882 */ /* 0x000fe20000000000 */
[----:B--2---:R-:W-:Y:S01]  /*2e10*/  ULEA UR6, UR6, UR4, 0x18 ;  /* 0x0000000406067291 */ /* 0x004fe2000f8ec0ff */
[----:B------:R-:W2:Y:S03]  /*2e20*/  LDCU UR4, c[0x0][0x38c] ;  /* 0x00007180ff0477ac */ /* 0x000ea60008000800 */
[----:B------:R-:W-:-:S02]  /*2e30*/  UIADD3 UR11, UPT, UPT, UR6, 0x4400, URZ ;  /* 0x00004400060b7890 */ /* 0x000fc4000fffe0ff */
[----:B----4-:R-:W-:-:S03]  /*2e40*/  UIADD3 UR7, UPT, UPT, UR7, 0x3f, URZ ;  /* 0x0000003f07077890 */ /* 0x010fc6000fffe0ff */
[----:B-1----:R-:W1:Y:S01]  /*2e50*/  LDS R0, [UR6+0x130] ;  /* 0x00013006ff007984 */ /* 0x002e620008000800 */
[----:B------:R-:W-:Y:S02]  /*2e60*/  UIADD3 UR12, UPT, UPT, UR6, 0x9400, URZ ;  /* 0x00009400060c7890 */ /* 0x000fe4000fffe0ff */
[----:B------:R-:W-:Y:S02]  /*2e70*/  USHF.R.S32.HI UR5, URZ, 0x1f, UR7 ;  /* 0x0000001fff057899 */ /* 0x000fe40008011407 */
[----:B------:R-:W-:Y:S02]  /*2e80*/  USHF.R.U32.HI UR11, URZ, 0x4, UR11 ;  /* 0x00000004ff0b7899 */ /* 0x000fe4000801160b */
[----:B------:R-:W-:Y:S02]  /*2e90*/  ULEA.HI UR5, UR5, UR7, URZ, 0x6 ;  /* 0x0000000705057291 */ /* 0x000fe4000f8f30ff */
[----:B------:R-:W-:Y:S02]  /*2ea0*/  USHF.R.U32.HI UR12, URZ, 0x4, UR12 ;  /* 0x00000004ff0c7899 */ /* 0x000fe4000801160c */
[----:B------:R-:W-:-:S02]  /*2eb0*/  USHF.R.S32.HI UR5, URZ, 0x6, UR5 ;  /* 0x00000006ff057899 */ /* 0x000fc40008011405 */
[----:B------:R-:W-:Y:S02]  /*2ec0*/  ULOP3.LUT UR11, UR11, 0x3fff, URZ, 0xc0, !UPT ;  /* 0x00003fff0b0b7892 */ /* 0x000fe4000f8ec0ff */
[----:B------:R-:W-:Y:S02]  /*2ed0*/  UISETP.LT.AND UP0, UPT, UR5, 0x1, UPT ;  /* 0x000000010500788c */ /* 0x000fe4000bf01270 */
[----:B------:R-:W-:Y:S02]  /*2ee0*/  ULOP3.LUT UR12, UR12, 0x3fff, URZ, 0xc0, !UPT ;  /* 0x00003fff0c0c7892 */ /* 0x000fe4000f8ec0ff */
[----:B------:R-:W-:Y:S02]  /*2ef0*/  USEL UR10, UR5, 0x1, !UP0 ;  /* 0x00000001050a7887 */ /* 0x000fe4000c000000 */
[----:B------:R-:W-:Y:S02]  /*2f00*/  ULOP3.LUT UR11, UR11, 0x10000, URZ, 0xfc, !UPT ;  /* 0x000100000b0b7892 */ /* 0x000fe4000f8efcff */
[----:B------:R-:W-:-:S02]  /*2f10*/  ULOP3.LUT UR12, UR12, 0x10000, URZ, 0xfc, !UPT ;  /* 0x000100000c0c7892 */ /* 0x000fc4000f8efcff */
[----:B------:R-:W-:Y:S02]  /*2f20*/  UIADD3 UR10, UPT, UPT, -UR10, URZ, URZ ;  /* 0x000000ff0a0a7290 */ /* 0x000fe4000fffe1ff */
[----:B--2---:R-:W-:Y:S01]  /*2f30*/  UISETP.GE.AND UP3, UPT, UR4, 0x1, UPT ;  /* 0x000000010400788c */ /* 0x004fe2000bf66270 */
[----:B-1----:R-:W-:-:S15]  /*2f40*/  R2UR UR19, R0 ;  /* 0x00000000001372ca */ /* 0x002fde00000e0000 */
.L_x_60:
[----:B------:R-:W-:Y:S02]  /*2f50*/  LEA R0, R10, UR6, 0x3 ;  /* 0x000000060a007c11 */ /* 0x000fe4000f8e18ff */
[----:B------:R-:W-:Y:S02]  /*2f60*/  SHF.L.U32 R5, R9, 0x1f, RZ ;  /* 0x0000001f09057819 */ /* 0x000fe400000006ff */
[----:B------:R-:W-:Y:S01]  /*2f70*/  PLOP3.LUT P0, PT, PT, PT, UP3, 0x80, 0x8 ;  /* 0x000000000008781c */ /* 0x000fe20003f0f038 */
[----:B------:R-:W-:Y:S01]  /*2f80*/  VIADD R3, R0, 0x90 ;  /* 0x0000009000037836 */ /* 0x000fe20000000000 */
[----:B-1----:R-:W1:Y:S02]  /*2f90*/  SYNCS.PHASECHK.TRANS64.TRYWAIT P1, [R0+URZ+0x80], R5 ;  /* 0x00008005000075a7 */ /* 0x002e6400080211ff */
[----:B-1--4-:R-:W-:Y:S09]  /*2fa0*/  @!P1 BRA `(.L_x_54) ;  /* 0x0000004400a09947 */ /* 0x012ff20003800000 */
.L_x_123:
[----:B------:R-:W-:Y:S01]  /*2fb0*/  LEA R4, R10, UR6, 0x4 ;  /* 0x000000060a047c11 */ /* 0x000fe2000f8e20ff */
[----:B------:R-:W-:Y:S01]  /*2fc0*/  @UP3 ULEA UR4, UR17, UR6, 0x3 ;  /* 0x0000000611043291 */ /* 0x000fe2000f8e18ff */
[----:B------:R-:W-:Y:S01]  /*2fd0*/  PLOP3.LUT P2, PT, PT, PT, PT, 0x80, 0x8 ;  /* 0x000000000008781c */ /* 0x000fe20003f4f070 */
[----:B------:R-:W-:Y:S01]  /*2fe0*/  ULEA UR8, UR18, UR6, 0x3 ;  /* 0x0000000612087291 */ /* 0x000fe2000f8e18ff */
[----:B------:R-:W-:Y:S02]  /*2ff0*/  PRMT R3, RZ, 0x654, R3 ;  /* 0x00000654ff037816 */ /* 0x000fe40000000003 */
[----:B-1----:R-:W1:Y:S01]  /*3000*/  LDS.128 R4, [R4+0x110] ;  /* 0x0001100004047984 */ /* 0x002e620000000c00 */
[----:B------:R-:W-:Y:S02]  /*3010*/  @P0 SHF.L.U32 R2, R8, 0x1f, RZ ;  /* 0x0000001f08020819 */ /* 0x000fe400000006ff */
[----:B------:R-:W-:Y:S01]  /*3020*/  SHF.L.U32 R0, R11, 0x1f, RZ ;  /* 0x0000001f0b007819 */ /* 0x000fe200000006ff */
[----:B------:R-:W-:Y:S01]  /*3030*/  @!PT LDS RZ, [RZ] ;  /* 0x00000000fffff984 */ /* 0x000fe20000000800 */
[----:B------:R-:W-:Y:S01]  /*3040*/  @!PT LDS RZ, [RZ] ;  /* 0x00000000fffff984 */ /* 0x000fe20000000800 */
[----:B------:R-:W-:Y:S01]  /*3050*/  @!PT LDS RZ, [RZ] ;  /* 0x00000000fffff984 */ /* 0x000fe20000000800 */
[----:B------:R-:W-:Y:S01]  /*3060*/  @!PT LDS RZ, [RZ] ;  /* 0x00000000fffff984 */ /* 0x000fe20000000800 */
[----:B------:R2:W-:Y:S06]  /*3070*/  MEMBAR.ALL.CTA ;  /* 0x0000000000007992 */ /* 0x0005ec0000008000 */
[----:B--2---:R-:W2:Y:S02]  /*3080*/  FENCE.VIEW.ASYNC.S ;  /* 0x00000000000073c6 */ /* 0x004ea40000000000 */
[----:B--2---:R2:W-:Y:S01]  /*3090*/  SYNCS.ARRIVE.TRANS64.RED.A1T0 RZ, [R3+URZ], RZ ;  /* 0x000000ff03ff79a7 */ /* 0x0045e200081004ff */
[----:B------:R2:W4:Y:S01]  /*30a0*/  @P0 SYNCS.PHASECHK.TRANS64.TRYWAIT P2, [UR4], R2 ;  /* 0x00000002ff0005a7 */ /* 0x0005220008041104 */
[----:B------:R-:W-:Y:S01]  /*30b0*/  ULEA.HI UR4, UR18, UR18, URZ, 0x1 ;  /* 0x0000001212047291 */ /* 0x000fe2000f8f08ff */
[----:B-1----:R-:W-:-:S03]  /*30c0*/  LOP3.LUT P1, RZ, R6, 0x1, RZ, 0xc0, !PT ;  /* 0x0000000106ff7812 */ /* 0x002fc6000782c0ff */
[----:B------:R-:W-:Y:S02]  /*30d0*/  USHF.L.U32 UR9, UR4, 0x6, URZ ;  /* 0x0000000604097899 */ /* 0x000fe400080006ff */
[----:B------:R-:W-:Y:S02]  /*30e0*/  ULOP3.LUT UR4, UR4, 0xffe, URZ, 0xc0, !UPT ;  /* 0x00000ffe04047892 */ /* 0x000fe4000f8ec0ff */
[----:B------:R-:W-:Y:S02]  /*30f0*/  ULOP3.LUT UR9, UR9, 0xffffff80, URZ, 0xc0, !UPT ;  /* 0xffffff8009097892 */ /* 0x000fe4000f8ec0ff */
[----:B------:R-:W-:Y:S02]  /*3100*/  UIADD3 UR4, UPT, UPT, -UR4, UR18, URZ ;  /* 0x0000001204047290 */ /* 0x000fe4000fffe1ff */
[----:B------:R-:W-:Y:S01]  /*3110*/  UIADD3 UR9, UPT, UPT, UR19, UR9, URZ ;  /* 0x0000000913097290 */ /* 0x000fe2000fffe0ff */
[----:B------:R-:W1:Y:S03]  /*3120*/  SYNCS.PHASECHK.TRANS64.TRYWAIT P0, [UR8+0xc0], R0 ;  /* 0x0000c000ff0075a7 */ /* 0x000e660008001108 */
[----:B------:R-:W-:Y:S01]  /*3130*/  ULEA UR9, UR4, UR9, 0x14 ;  /* 0x0000000904097291 */ /* 0x000fe2000f8ea0ff */
[----:B-12-4-:R-:W-:Y:S11]  /*3140*/  @!P0 BRA `(.L_x_55) ;  /* 0x00000044004c8947 */ /* 0x016ff60003800000 */
.L_x_125:
[----:B------:R-:W-:Y:S01]  /*3150*/  IADD3 R10, PT, PT, R10, 0x1, RZ ;  /* 0x000000010a0a7810 */ /* 0x000fe20007ffe0ff */
[----:B------:R-:W-:Y:S06]  /*3160*/  BRA.U !UP3, `(.L_x_56) ;  /* 0x000000010b987547 */ /* 0x000fec000b800000 */
[----:B------:R-:W-:Y:S01]  /*3170*/  UPLOP3.LUT UP4, UPT, UPT, UPT, UPT, 0x40, 0x4 ;  /* 0x000000000004789c */ /* 0x000fe20003f8e870 */
[----:B------:R-:W-:Y:S01]  /*3180*/  UMOV UR16, UR10 ;  /* 0x0000000a00107c82 */ /* 0x000fe20008000000 */
[----:B------:R-:W-:Y:S01]  /*3190*/  UMOV UR15, UR5 ;  /* 0x00000005000f7c82 */ /* 0x000fe20008000000 */
[----:B------:R-:W-:-:S08]  /*31a0*/  UMOV UR14, UR17 ;  /* 0x00000011000e7c82 */ /* 0x000fd00008000000 */
.L_x_59:
[----:B------:R-:W-:Y:S02]  /*31b0*/  UIADD3 UR16, UPT, UPT, UR16, 0x1, URZ ;  /* 0x0000000110107890 */ /* 0x000fe4000fffe0ff */
[----:B--2---:R-:W-:Y:S02]  /*31c0*/  ULEA UR7, UR14, UR6, 0x3 ;  /* 0x000000060e077291 */ /* 0x004fe4000f8e18ff */
[----:B------:R-:W-:Y:S01]  /*31d0*/  UISETP.NE.AND UP0, UPT, UR16, URZ, UPT ;  /* 0x000000ff1000728c */ /* 0x000fe2000bf05270 */
[----:B----4-:R-:W-:Y:S10]  /*31e0*/  @P2 BRA `(.L_x_57) ;  /* 0x00000000000c2947 */ /* 0x010ff40003800000 */
[----:B-1----:R-:W-:Y:S04]  /*31f0*/  SHF.L.U32 R3, R8, 0x1f, RZ ;  /* 0x0000001f08037819 */ /* 0x002fe800000006ff */
[----:B------:R-:W1:Y:S02]  /*3200*/  SYNCS.PHASECHK.TRANS64.TRYWAIT P0, [UR7], R3 ;  /* 0x00000003ff0075a7 */ /* 0x000e640008001107 */
[----:B-1----:R-:W-:Y:S05]  /*3210*/  @!P0 BRA `(.L_x_58) ;  /* 0x0000004400308947 */ /* 0x002fea0003800000 */
.L_x_57:
[----:B------:R-:W-:Y:S01]  /*3220*/  UISETP.NE.AND UP1, UPT, UR15, 0x1, UPT ;  /* 0x000000010f00788c */ /* 0x000fe2000bf25270 */
[----:B------:R-:W-:Y:S01]  /*3230*/  PLOP3.LUT P2, PT, PT, PT, PT, 0x80, 0x8 ;  /* 0x000000000008781c */ /* 0x000fe20003f4f070 */
[----:B------:R-:W-:Y:S02]  /*3240*/  UIADD3 UR17, UPT, UPT, UR14, 0x1, URZ ;  /* 0x000000010e117890 */ /* 0x000fe4000fffe0ff */
[----:B------:R-:W-:Y:S02]  /*3250*/  ULEA UR24, UR14, UR12, 0x9 ;  /* 0x0000000c0e187291 */ /* 0x000fe4000f8e48ff */
[----:B------:R-:W-:Y:S01]  /*3260*/  UISETP.NE.AND UP2, UPT, UR17, 0x5, UPT ;  /* 0x000000051100788c */ /* 0x000fe2000bf45270 */
[----:B------:R-:W-:Y:S01]  /*3270*/  PLOP3.LUT P0, PT, PT, PT, UP1, 0x80, 0x8 ;  /* 0x000000000008781c */ /* 0x000fe20003f0f018 */
[----:B------:R-:W-:Y:S02]  /*3280*/  ULEA UR26, UR14, UR11, 0x8 ;  /* 0x0000000b0e1a7291 */ /* 0x000fe4000f8e40ff */
[----:B------:R-:W-:Y:S02]  /*3290*/  USEL UR13, URZ, 0x1, UP2 ;  /* 0x00000001ff0d7887 */ /* 0x000fe40009000000 */
[----:B------:R-:W-:Y:S02]  /*32a0*/  USEL UR17, UR17, URZ, UP2 ;  /* 0x000000ff11117287 */ /* 0x000fe40009000000 */
[----:B------:R-:W-:Y:S02]  /*32b0*/  UIADD3 UR30, UPT, UPT, UR24, 0x2, URZ ;  /* 0x00000002181e7890 */ /* 0x000fe4000fffe0ff */
[----:B------:R-:W-:Y:S01]  /*32c0*/  @UP1 ULEA UR4, UR17, UR6, 0x3 ;  /* 0x0000000611041291 */ /* 0x000fe2000f8e18ff */
[----:B------:R-:W-:Y:S01]  /*32d0*/  LOP3.LUT R8, R8, UR13, RZ, 0x3c, !PT ;  /* 0x0000000d08087c12 */ /* 0x000fe2000f8e3cff */
[----:B------:R-:W-:Y:S02]  /*32e0*/  UIADD3 UR28, UPT, UPT, UR26, 0x2, URZ ;  /* 0x000000021a1c7890 */ /* 0x000fe4000fffe0ff */
[----:B------:R-:W-:Y:S01]  /*32f0*/  UIADD3 UR7, UPT, UPT, UR7, 0x28, URZ ;  /* 0x0000002807077890 */ /* 0x000fe2000fffe0ff */
[----:B-1----:R-:W-:Y:S01]  /*3300*/  @P0 SHF.L.U32 R0, R8, 0x1f, RZ ;  /* 0x0000001f08000819 */ /* 0x002fe200000006ff */
[----:B------:R-:W-:Y:S01]  /*3310*/  UMOV UR25, 0x80004020 ;  /* 0x8000402000197882 */ /* 0x000fe20000000000 */
[----:B------:R-:W-:Y:S01]  /*3320*/  UMOV UR27, 0x80004020 ;  /* 0x80004020001b7882 */ /* 0x000fe20000000000 */
[----:B------:R-:W-:Y:S01]  /*3330*/  UMOV UR31, 0x80004020 ;  /* 0x80004020001f7882 */ /* 0x000fe20000000000 */
[----:B------:R2:W4:Y:S01]  /*3340*/  @P0 SYNCS.PHASECHK.TRANS64.TRYWAIT P2, [UR4], R0 ;  /* 0x00000000ff0005a7 */ /* 0x0005220008041104 */
[----:B------:R-:W-:Y:S01]  /*3350*/  UIADD3 UR15, UPT, UPT, UR15, -0x1, URZ ;  /* 0xffffffff0f0f7890 */ /* 0x000fe2000fffe0ff */
[----:B------:R2:W-:Y:S01]  /*3360*/  UTCIMMA gdesc[UR26], gdesc[UR24], tmem[UR9], tmem[UR22], idesc[UR23], UP4 ;  /* 0x00ff16181a0075ea */ /* 0x0005e2000a000109 */
[----:B------:R-:W-:Y:S01]  /*3370*/  UPLOP3.LUT UP4, UPT, UPT, UPT, UPT, 0x80, 0x8 ;  /* 0x000000000008789c */ /* 0x000fe20003f8f070 */
[----:B------:R-:W-:Y:S01]  /*3380*/  UMOV UR29, 0x80004020 ;  /* 0x80004020001d7882 */ /* 0x000fe20000000000 */
[----:B------:R-:W-:Y:S01]  /*3390*/  UMOV UR14, UR17 ;  /* 0x00000011000e7c82 */ /* 0x000fe20008000000 */
[----:B------:R2:W-:Y:S01]  /*33a0*/  UTCIMMA gdesc[UR28], gdesc[UR30], tmem[UR9], tmem[UR20], idesc[UR21], UPT ;  /* 0x00ff141e1c0075ea */ /* 0x0005e2000b800109 */
[----:B------:R2:W-:Y:S01]  /*33b0*/  UTCBAR [UR7], URZ ;  /* 0x000000ff070073e9 */ /* 0x0005e200080000ff */
[----:B------:R-:W-:Y:S06]  /*33c0*/  BRA.U UP0, `(.L_x_59) ;  /* 0xfffffffd00787547 */ /* 0x000fec000b83ffff */
.L_x_56:
[----:B------:R-:W-:Y:S01]  /*33d0*/  UIADD3 UR18, UPT, UPT, UR18, 0x1, URZ ;  /* 0x0000000112127890 */ /* 0x000fe2000fffe0ff */
[C---:B------:R-:W-:Y:S01]  /*33e0*/  ISETP.NE.AND P0, PT, R10.reuse, 0x2, PT ;  /* 0x000000020a00780c */ /* 0x040fe20003f05270 */
[----:B------:R-:W-:Y:S02]  /*33f0*/  UIADD3 UR8, UPT, UPT, UR8, 0xa0, URZ ;  /* 0x000000a008087890 */ /* 0x000fe4000fffe0ff */
[----:B------:R-:W-:Y:S01]  /*3400*/  UISETP.NE.AND UP0, UPT, UR18, 0x4, UPT ;  /* 0x000000041200788c */ /* 0x000fe2000bf05270 */
[----:B-12---:R-:W-:Y:S02]  /*3410*/  SEL R0, RZ, 0x1, P0 ;  /* 0x00000001ff007807 */ /* 0x006fe40000000000 */
[----:B------:R-:W-:Y:S01]  /*3420*/  SEL R10, R10, RZ, P0 ;  /* 0x000000ff0a0a7207 */ /* 0x000fe20000000000 */
[----:B------:R-:W-:Y:S01]  /*3430*/  USEL UR4, URZ, 0x1, UP0 ;  /* 0x00000001ff047887 */ /* 0x000fe20008000000 */
[----:B------:R-:W-:Y:S01]  /*3440*/  LOP3.LUT R9, R9, R0, RZ, 0x3c, !PT ;  /* 0x0000000009097212 */ /* 0x000fe200078e3cff */
[----:B------:R-:W-:Y:S01]  /*3450*/  USEL UR18, UR18, URZ, UP0 ;  /* 0x000000ff12127287 */ /* 0x000fe20008000000 */
[----:B------:R1:W-:Y:S03]  /*3460*/  UTCBAR [UR8], URZ ;  /* 0x000000ff080073e9 */ /* 0x0003e600080000ff */
[----:B------:R-:W-:Y:S01]  /*3470*/  LOP3.LUT R11, R11, UR4, RZ, 0x3c, !PT ;  /* 0x000000040b0b7c12 */ /* 0x000fe2000f8e3cff */
[----:B------:R-:W-:Y:S07]  /*3480*/  @P1 BRA `(.L_x_60) ;  /* 0xfffffff800b01947 */ /* 0x000fee000383ffff */
[----:B------:R-:W2:Y:S01]  /*3490*/  S2UR UR4, SR_CgaCtaId ;  /* 0x00000000000479c3 */ /* 0x000ea20000008800 */
[----:B------:R-:W-:Y:S01]  /*34a0*/  ELECT P0, URZ, PT ;  /* 0x0000000000ff782f */ /* 0x000fe20003800000 */
[----:B------:R-:W-:Y:S01]  /*34b0*/  IMAD.MOV.U32 R0, RZ, RZ, 0x1 ;  /* 0x00000001ff007424 */ /* 0x000fe200078e00ff */
[----:B------:R-:W-:Y:S01]  /*34c0*/  UIADD3 UR6, UPT, UPT, UR6, 0xc0, URZ ;  /* 0x000000c006067890 */ /* 0x000fe2000fffe0ff */
[----:B------:R-:W-:Y:S01]  /*34d0*/  SHF.L.U32 R3, R11, 0x1f, RZ ;  /* 0x0000001f0b037819 */ /* 0x000fe200000006ff */
[----:B------:R-:W-:-:S03]  /*34e0*/  UMOV UR5, 0x40 ;  /* 0x0000004000057882 */ /* 0x000fc60000000000 */
[----:B------:R-:W-:Y:S01]  /*34f0*/  UVIRTCOUNT.DEALLOC.SMPOOL 0x80 ;  /* 0x000000800000784c */ /* 0x000fe20000000000 */
[----:B--2---:R-:W-:Y:S02]  /*3500*/  ULEA UR4, UR4, UR5, 0x18 ;  /* 0x0000000504047291 */ /* 0x004fe4000f8ec0ff */
[----:B------:R-:W-:-:S07]  /*3510*/  ULEA UR5, UR18, UR6, 0x3 ;  /* 0x0000000612057291 */ /* 0x000fce000f8e18ff */
[----:B------:R2:W-:Y:S02]  /*3520*/  @P0 STS.U8 [UR4+0x1c], R0 ;  /* 0x00001c00ff000988 */ /* 0x0005e40008000004 */
[----:B------:R-:W3:Y:S02]  /*3530*/  SYNCS.PHASECHK.TRANS64.TRYWAIT P0, [UR5], R3 ;  /* 0x00000003ff0075a7 */ /* 0x000ee40008001105 */
[----:B--23--:R-:W-:Y:S05]  /*3540*/  @!P0 BRA `(.L_x_61) ;  /* 0x00000040007c8947 */ /* 0x00cfea0003800000 */
.L_x_128:
[----:B------:R-:W-:-:S04]  /*3550*/  UIADD3 UR7, UPT, UPT, UR18, 0x1, URZ ;  /* 0x0000000112077890 */ /* 0x000fc8000fffe0ff */
[----:B------:R-:W-:-:S04]  /*3560*/  UISETP.NE.AND UP0, UPT, UR7, 0x4, UPT ;  /* 0x000000040700788c */ /* 0x000fc8000bf05270 */
[----:B-1----:R-:W-:Y:S02]  /*3570*/  USEL UR8, URZ, 0x1, UP0 ;  /* 0x00000001ff087887 */ /* 0x002fe40008000000 */
[----:B------:R-:W-:-:S04]  /*3580*/  USEL UR7, UR7, URZ, UP0 ;  /* 0x000000ff07077287 */ /* 0x000fc80008000000 */
[----:B------:R-:W-:Y:S01]  /*3590*/  ULEA UR5, UR7, UR6, 0x3 ;  /* 0x0000000607057291 */ /* 0x000fe2000f8e18ff */
[----:B------:R-:W-:-:S04]  /*35a0*/  LOP3.LUT R2, R11, UR8, RZ, 0x3c, !PT ;  /* 0x000000080b027c12 */ /* 0x000fc8000f8e3cff */
[----:B--2---:R-:W-:-:S04]  /*35b0*/  SHF.L.U32 R3, R2, 0x1f, RZ ;  /* 0x0000001f02037819 */ /* 0x004fc800000006ff */
[----:B------:R-:W1:Y:S02]  /*35c0*/  SYNCS.PHASECHK.TRANS64.TRYWAIT P0, [UR5], R3 ;  /* 0x00000003ff0075a7 */ /* 0x000e640008001105 */
[----:B-1----:R-:W-:Y:S05]  /*35d0*/  @!P0 BRA `(.L_x_62) ;  /* 0x0000004000708947 */ /* 0x002fea0003800000 */
.L_x_130:
        /* <DEDUP_REMOVED lines=9> */
.L_x_132:
[----:B------:R-:W-:-:S04]  /*3670*/  UIADD3 UR7, UPT, UPT, UR7, 0x1, URZ ;  /* 0x0000000107077890 */ /* 0x000fc8000fffe0ff */
[----:B------:R-:W-:-:S04]  /*3680*/  UISETP.NE.AND UP0, UPT, UR7, 0x4, UPT ;  /* 0x000000040700788c */ /* 0x000fc8000bf05270 */
[----:B------:R-:W-:Y:S02]  /*3690*/  USEL UR5, URZ, 0x1, UP0 ;  /* 0x00000001ff057887 */ /* 0x000fe40008000000 */
[----:B------:R-:W-:-:S04]  /*36a0*/  USEL UR7, UR7, URZ, UP0 ;  /* 0x000000ff07077287 */ /* 0x000fc80008000000 */
[----:B------:R-:W-:Y:S01]  /*36b0*/  ULEA UR7, UR7, UR6, 0x3 ;  /* 0x0000000607077291 */ /* 0x000fe2000f8e18ff */
[----:B-1----:R-:W-:-:S04]  /*36c0*/  LOP3.LUT R3, R2, UR5, RZ, 0x3c, !PT ;  /* 0x0000000502037c12 */ /* 0x002fc8000f8e3cff */
[----:B------:R-:W-:-:S04]  /*36d0*/  SHF.L.U32 R3, R3, 0x1f, RZ ;  /* 0x0000001f03037819 */ /* 0x000fc800000006ff */
[----:B------:R-:W1:Y:S02]  /*36e0*/  SYNCS.PHASECHK.TRANS64.TRYWAIT P0, [UR7], R3 ;  /* 0x00000003ff0075a7 */ /* 0x000e640008001107 */
[----:B-1----:R-:W-:Y:S05]  /*36f0*/  @!P0 BRA `(.L_x_64) ;  /* 0x0000004000588947 */ /* 0x002fea0003800000 */
.L_x_134:
[----:B------:R-:W-:Y:S01]  /*3700*/  NOP ;  /* 0x0000000000007918 */ /* 0x000fe20000000000 */
[----:B-1----:R-:W1:Y:S01]  /*3710*/  LDS R0, [UR4+0x14] ;  /* 0x00001404ff007984 */ /* 0x002e620008000800 */
[----:B------:R-:W-:Y:S01]  /*3720*/  ULOP3.LUT UR6, UR19, 0xffff, URZ, 0xc0, !UPT ;  /* 0x0000ffff13067892 */ /* 0x000fe2000f8ec0ff */
[----:B------:R-:W-:Y:S01]  /*3730*/  UMOV UR8, 0xffff ;  /* 0x0000ffff00087882 */ /* 0x000fe20000000000 */
[----:B------:R-:W-:Y:S02]  /*3740*/  UMOV UR5, 0x1 ;  /* 0x0000000100057882 */ /* 0x000fe40000000000 */
[----:B------:R-:W-:-:S04]  /*3750*/  USHF.R.U32.HI UR6, URZ, 0x5, UR6 ;  /* 0x00000005ff067899 */ /* 0x000fc80008011606 */
[----:B------:R-:W-:Y:S02]  /*3760*/  USHF.L.U32 UR8, UR8, UR6, URZ ;  /* 0x0000000608087299 */ /* 0x000fe400080006ff */
[----:B------:R-:W-:-:S04]  /*3770*/  USHF.L.U32 UR5, UR5, UR6, URZ ;  /* 0x0000000605057299 */ /* 0x000fc800080006ff */
[----:B-1----:R-:W-:-:S04]  /*3780*/  LOP3.LUT R0, R0, UR8, RZ, 0xc0, !PT ;  /* 0x0000000800007c12 */ /* 0x002fc8000f8ec0ff */
[----:B------:R-:W-:-:S13]  /*3790*/  ISETP.NE.AND P0, PT, R0, UR8, PT ;  /* 0x0000000800007c0c */ /* 0x000fda000bf05270 */
[----:B------:R-:W-:Y:S05]  /*37a0*/  @P0 BRA `(.L_x_65) ;  /* 0x0000000000580947 */ /* 0x000fea0003800000 */
[----:B------:R-:W1:Y:S02]  /*37b0*/  LDS R0, [UR4+0x18] ;  /* 0x00001804ff007984 */ /* 0x000e640008000800 */
[----:B-1----:R-:W-:-:S04]  /*37c0*/  LOP3.LUT R0, R0, UR5, RZ, 0xc0, !PT ;  /* 0x0000000500007c12 */ /* 0x002fc8000f8ec0ff */
[----:B------:R-:W-:-:S13]  /*37d0*/  ISETP.NE.AND P0, PT, R0, UR5, PT ;  /* 0x0000000500007c0c */ /* 0x000fda000bf05270 */
[----:B------:R-:W-:Y:S05]  /*37e0*/  @P0 BRA `(.L_x_66) ;  /* 0x00000000003c0947 */ /* 0x000fea0003800000 */
[----:B------:R-:W1:Y:S01]  /*37f0*/  S2R R2, SR_LANEID ;  /* 0x0000000000027919 */ /* 0x000e620000000000 */
[----:B------:R-:W-:Y:S01]  /*3800*/  ULOP3.LUT UR8, URZ, UR8, URZ, 0x33, !UPT ;  /* 0x00000008ff087292 */ /* 0x000fe2000f8e33ff */
[----:B------:R-:W-:Y:S01]  /*3810*/  LOP3.LUT R4, RZ, UR5, RZ, 0x33, !PT ;  /* 0x00000005ff047c12 */ /* 0x000fe2000f8e33ff */
[----:B------:R-:W-:Y:S02]  /*3820*/  VOTEU.ANY UR7, UPT, PT ;  /* 0x0000000000077886 */ /* 0x000fe400038e0100 */
[----:B------:R-:W-:Y:S01]  /*3830*/  UFLO.U32 UR7, UR7 ;  /* 0x00000007000772bd */ /* 0x000fe200080e0000 */
[----:B------:R-:W2:Y:S01]  /*3840*/  REDUX UR5, R4 ;  /* 0x00000000040573c4 */ /* 0x000ea20000000000 */
[----:B------:R-:W-:-:S06]  /*3850*/  IMAD.U32 R0, RZ, RZ, UR8 ;  /* 0x00000008ff007e24 */ /* 0x000fcc000f8e00ff */
[----:B------:R3:W-:Y:S01]  /*3860*/  UTCATOMSWS.AND URZ, UR8 ;  /* 0x0000000800ff79e3 */ /* 0x0007e20008000000 */
[----:B------:R-:W4:Y:S01]  /*3870*/  REDUX UR6, R0 ;  /* 0x00000000000673c4 */ /* 0x000f220000000000 */
[----:B-1----:R-:W-:Y:S01]  /*3880*/  ISETP.EQ.U32.AND P0, PT, R2, UR7, PT ;  /* 0x0000000702007c0c */ /* 0x002fe2000bf02070 */
[----:B--2---:R-:W-:Y:S01]  /*3890*/  IMAD.U32 R2, RZ, RZ, UR5 ;  /* 0x00000005ff027e24 */ /* 0x004fe2000f8e00ff */
[----:B----4-:R-:W-:-:S11]  /*38a0*/  MOV R3, UR6 ;  /* 0x0000000600037c02 */ /* 0x010fd60008000f00 */
[----:B------:R3:W-:Y:S04]  /*38b0*/  @P0 ATOMS.AND RZ, [UR4+0x14], R3 ;  /* 0x00001403ffff098c */ /* 0x0007e8000a800004 */
[----:B------:R3:W-:Y:S01]  /*38c0*/  @P0 ATOMS.AND RZ, [UR4+0x18], R2 ;  /* 0x00001802ffff098c */ /* 0x0007e2000a800004 */
[----:B------:R-:W-:Y:S05]  /*38d0*/  BRA `(.L_x_67) ;  /* 0x0000000000147947 */ /* 0x000fea0003800000 */
.L_x_66:
[----:B------:R-:W-:Y:S02]  /*38e0*/  MOV R2, 0x3900 ;  /* 0x0000390000027802 */ /* 0x000fe40000000f00 */
[----:B----45:R-:W-:Y:S05]  /*38f0*/  CALL.REL.NOINC `($__internal_0_$__cuda_sm10x_tcgen05_guardrail_trap_col_being_dealloced_not_returned_by_alloc) ;  /* 0x0000004000b47944 */ /* 0x030fea0003c00000 */
[----:B------:R-:W-:Y:S05]  /*3900*/  BRA `(.L_x_67) ;  /* 0x0000000000087947 */ /* 0x000fea0003800000 */
.L_x_65:
[----:B------:R-:W-:Y:S02]  /*3910*/  MOV R2, 0x3930 ;  /* 0x0000393000027802 */ /* 0x000fe40000000f00 */
[----:B----45:R-:W-:Y:S05]  /*3920*/  CALL.REL.NOINC `($__internal_2_$__cuda_sm10x_tcgen05_guardrail_trap_unallocated_columns_being_dealloced) ;  /* 0x0000004000c07944 */ /* 0x030fea0003c00000 */
.L_x_67:
[----:B------:R-:W-:Y:S01]  /*3930*/  NOP ;  /* 0x0000000000007918 */ /* 0x000fe20000000000 */
[----:B---3--:R-:W-:Y:S05]  /*3940*/  EXIT ;  /* 0x000000000000794d */ /* 0x008fea0003800000 */
.L_x_49:
[----:B------:R-:W-:-:S09]  /*3950*/  UISETP.NE.OR UP2, UPT, UR8, 0x3, !UP2 ;  /* 0x000000030800788c */ /* 0x000fd2000d745670 */
[----:B------:R-:W-:Y:S05]  /*3960*/  BRA.U UP2, `(.L_x_68) ;  /* 0x0000000d02407547 */ /* 0x000fea000b800000 */
[----:B------:R-:W1:Y:S01]  /*3970*/  LDC R0, c[0x0][0xb30] ;  /* 0x0002cc00ff007b82 */ /* 0x000e620000000800 */
[----:B------:R-:W2:Y:S01]  /*3980*/  LDCU.64 UR8, c[0x0][0x888] ;  /* 0x00011100ff0877ac */ /* 0x000ea20008000a00 */
[----:B------:R-:W-:Y:S02]  /*3990*/  HFMA2 R29, -RZ, RZ, 0, 0 ;  /* 0x00000000ff1d7431 */ /* 0x000fe400000001ff */
[----:B------:R-:W-:Y:S01]  /*39a0*/  IMAD.MOV.U32 R31, RZ, RZ, 0x1 ;  /* 0x00000001ff1f7424 */ /* 0x000fe200078e00ff */
[----:B------:R-:W-:Y:S01]  /*39b0*/  MOV R23, 0x1000 ;  /* 0x0000100000177802 */ /* 0x000fe20000000f00 */
[----:B------:R-:W4:Y:S01]  /*39c0*/  LDCU.64 UR4, c[0x0][0x890] ;  /* 0x00011200ff0477ac */ /* 0x000f220008000a00 */
[----:B------:R-:W-:Y:S01]  /*39d0*/  IMAD.MOV.U32 R30, RZ, RZ, RZ ;  /* 0x000000ffff1e7224 */ /* 0x000fe200078e00ff */
[----:B------:R-:W3:Y:S01]  /*39e0*/  LDC R19, c[0x0][0x370] ;  /* 0x0000dc00ff137b82 */ /* 0x000ee20000000800 */
[----:B------:R-:W-:Y:S01]  /*39f0*/  UMOV UR7, 0x400 ;  /* 0x0000040000077882 */ /* 0x000fe20000000000 */
[----:B------:R-:W-:-:S02]  /*3a00*/  UPLOP3.LUT UP1, UPT, UPT, UPT, UPT, 0x40, 0x4 ;  /* 0x000000000004789c */ /* 0x000fc40003f2e870 */
[----:B------:R-:W-:-:S04]  /*3a10*/  ULEA UR7, UR37, UR7, 0x18 ;  /* 0x0000000725077291 */ /* 0x000fc8000f8ec0ff */
[----:B------:R-:W3:Y:S01]  /*3a20*/  LDC R2, c[0x0][0xb0c] ;  /* 0x0002c300ff027b82 */ /* 0x000ee20000000800 */
[----:B------:R-:W-:Y:S02]  /*3a30*/  UIADD3 UR13, UPT, UPT, UR7, 0x58, URZ ;  /* 0x00000058070d7890 */ /* 0x000fe4000fffe0ff */
[----:B--2---:R-:W-:Y:S02]  /*3a40*/  UISETP.NE.U32.AND UP2, UPT, UR8, URZ, UPT ;  /* 0x000000ff0800728c */ /* 0x004fe4000bf45070 */
[----:B------:R-:W-:Y:S02]  /*3a50*/  UIADD3 UR17, UPT, UPT, UR7, 0x50, URZ ;  /* 0x0000005007117890 */ /* 0x000fe4000fffe0ff */
[----:B----4-:R-:W-:Y:S01]  /*3a60*/  UISETP.NE.U32.AND UP3, UPT, UR4, URZ, UPT ;  /* 0x000000ff0400728c */ /* 0x010fe2000bf65070 */
[----:B------:R-:W2:Y:S01]  /*3a70*/  LDC R18, c[0x0][0xb20] ;  /* 0x0002c800ff127b82 */ /* 0x000ea20000000800 */
[----:B-1----:R-:W-:Y:S01]  /*3a80*/  ISETP.NE.AND P1, PT, R0, 0x1, PT ;  /* 0x000000010000780c */ /* 0x002fe20003f25270 */
[----:B------:R-:W-:-:S02]  /*3a90*/  UISETP.NE.AND.EX UP2, UPT, UR9, URZ, UPT, UP2 ;  /* 0x000000ff0900728c */ /* 0x000fc4000bf45320 */
[----:B------:R-:W-:Y:S02]  /*3aa0*/  UPRMT UR13, UR37, 0x654, UR13 ;  /* 0x00000654250d7896 */ /* 0x000fe4000800000d */
[----:B------:R-:W-:Y:S02]  /*3ab0*/  UISETP.NE.AND.EX UP3, UPT, UR5, URZ, UPT, UP3 ;  /* 0x000000ff0500728c */ /* 0x000fe4000bf65330 */
[----:B------:R-:W1:Y:S08]  /*3ac0*/  LDC.64 R32, c[0x0][0x348] ;  /* 0x0000d200ff207b82 */ /* 0x000e700000000a00 */
[----:B------:R-:W4:Y:S08]  /*3ad0*/  LDC.64 R16, c[0x0][0xb10] ;  /* 0x0002c400ff107b82 */ /* 0x000f300000000a00 */
[----:B------:R-:W1:Y:S08]  /*3ae0*/  LDC.64 R6, c[0x0][0xb18] ;  /* 0x0002c600ff067b82 */ /* 0x000e700000000a00 */
[----:B------:R-:W1:Y:S08]  /*3af0*/  LDC.64 R4, c[0x0][0xb28] ;  /* 0x0002ca00ff047b82 */ /* 0x000e700000000a00 */
[----:B--23--:R-:W1:Y:S02]  /*3b00*/  LDC R22, c[0x0][0x374] ;  /* 0x0000dd00ff167b82 */ /* 0x00ce640000000800 */
.L_x_77:
[C---:B------:R-:W-:Y:S02]  /*3b10*/  LEA R0, R30.reuse, UR7, 0x3 ;  /* 0x000000071e007c11 */ /* 0x040fe4000f8e18ff */
[----:B------:R-:W-:Y:S02]  /*3b20*/  SHF.L.U32 R3, R29, 0x1f, RZ ;  /* 0x0000001f1d037819 */ /* 0x000fe400000006ff */
[----:B------:R-:W-:Y:S02]  /*3b30*/  LEA R24, R30, UR7, 0x4 ;  /* 0x000000071e187c11 */ /* 0x000fe4000f8e20ff */
[----:B--2---:R-:W2:Y:S02]  /*3b40*/  SYNCS.PHASECHK.TRANS64.TRYWAIT P0, [R0+URZ+0x80], R3 ;  /* 0x00008003000075a7 */ /* 0x004ea400080011ff */
[----:B--2---:R-:W-:Y:S05]  /*3b50*/  @!P0 BRA `(.L_x_69) ;  /* 0x0000003c00588947 */ /* 0x004fea0003800000 */
.L_x_135:
[----:B------:R-:W-:Y:S01]  /*3b60*/  ISETP.GE.AND P0, PT, R40, 0x1, PT ;  /* 0x000000012800780c */ /* 0x000fe20003f06270 */
[----:B------:R-:W3:Y:S01]  /*3b70*/  LDS.128 R24, [R24+0x110] ;  /* 0x0001100018187984 */ /* 0x000ee20000000c00 */
[----:B--2---:R-:W-:Y:S01]  /*3b80*/  VIADD R0, R0, 0x90 ;  /* 0x0000009000007836 */ /* 0x004fe20000000000 */
[----:B------:R-:W-:Y:S01]  /*3b90*/  @!PT LDS RZ, [RZ] ;  /* 0x00000000fffff984 */ /* 0x000fe20000000800 */
[----:B------:R-:W-:Y:S01]  /*3ba0*/  @!PT LDS RZ, [RZ] ;  /* 0x00000000fffff984 */ /* 0x000fe20000000800 */
[----:B------:R-:W-:Y:S01]  /*3bb0*/  @!PT LDS RZ, [RZ] ;  /* 0x00000000fffff984 */ /* 0x000fe20000000800 */
[----:B------:R-:W-:Y:S01]  /*3bc0*/  @!PT LDS RZ, [RZ] ;  /* 0x00000000fffff984 */ /* 0x000fe20000000800 */
[----:B------:R2:W-:Y:S06]  /*3bd0*/  MEMBAR.ALL.CTA ;  /* 0x0000000000007992 */ /* 0x0005ec0000008000 */
[----:B--2---:R-:W2:Y:S01]  /*3be0*/  FENCE.VIEW.ASYNC.S ;  /* 0x00000000000073c6 */ /* 0x004ea20000000000 */
[----:B------:R-:W-:Y:S04]  /*3bf0*/  PRMT R0, RZ, 0x654, R0 ;  /* 0x00000654ff007816 */ /* 0x000fe80000000000 */
[----:B--2---:R2:W-:Y:S01]  /*3c00*/  SYNCS.ARRIVE.TRANS64.RED.A1T0 RZ, [R0+URZ], RZ ;  /* 0x000000ff00ff79a7 */ /* 0x0045e200081004ff */
[----:B---3--:R-:W-:Y:S11]  /*3c10*/  LOP3.LUT P3, RZ, R26, 0x1, RZ, 0xc0, !PT ;  /* 0x000000011aff7812 */ /* 0x008ff6000786c0ff */
[----:B------:R-:W-:Y:S02]  /*3c20*/  @!UPT UIADD3 URZ, UPT, UPT, URZ, URZ, URZ ;  /* 0x000000fffffff290 */ /* 0x000fe4000fffe0ff */
[----:B------:R-:W-:Y:S02]  /*3c30*/  @P3 MOV R13, R24 ;  /* 0x00000018000d3202 */ /* 0x000fe40000000f00 */
[----:B------:R-:W-:Y:S01]  /*3c40*/  @P3 LOP3.LUT R8, R25, 0xffff, RZ, 0xc0, !PT ;  /* 0x0000ffff19083812 */ /* 0x000fe200078ec0ff */
[----:B--2---:R-:W-:Y:S06]  /*3c50*/  @!P0 BRA `(.L_x_70) ;  /* 0x0000000000a48947 */ /* 0x004fec0003800000 */
[----:B-1----:R-:W-:Y:S01]  /*3c60*/  IMAD.HI.U32 R35, R22, R7, RZ ;  /* 0x0000000716237227 */ /* 0x002fe200078e00ff */
[----:B------:R-:W-:Y:S02]  /*3c70*/  ISETP.NE.AND P0, PT, R6, 0x1, PT ;  /* 0x000000010600780c */ /* 0x000fe40003f05270 */
[----:B------:R-:W-:Y:S01]  /*3c80*/  ISETP.NE.AND P2, PT, R40, 0x1, PT ;  /* 0x000000012800780c */ /* 0x000fe20003f45270 */
[----:B----4-:R-:W-:Y:S01]  /*3c90*/  IMAD.HI.U32 R34, R19, R16, RZ ;  /* 0x0000001013227227 */ /* 0x010fe200078e00ff */
[----:B------:R-:W-:Y:S02]  /*3ca0*/  SHF.R.U32.HI R35, RZ, R18, R35 ;  /* 0x00000012ff237219 */ /* 0x000fe40000011623 */
[----:B------:R-:W-:Y:S01]  /*3cb0*/  ISETP.NE.AND P4, PT, R2, 0x1, PT ;  /* 0x000000010200780c */ /* 0x000fe20003f85270 */
[----:B------:R-:W-:Y:S01]  /*3cc0*/  IMAD.HI.U32 R36, R13, R16, RZ ;  /* 0x000000100d247227 */ /* 0x000fe200078e00ff */
[----:B------:R-:W-:Y:S02]  /*3cd0*/  SHF.R.U32.HI R34, RZ, R17, R34 ;  /* 0x00000011ff227219 */ /* 0x000fe40000011622 */
[----:B------:R-:W-:Y:S01]  /*3ce0*/  SEL R3, R22, R35, !P0 ;  /* 0x0000002316037207 */ /* 0x000fe20004000000 */
[C---:B------:R-:W-:Y:S01]  /*3cf0*/  IMAD.HI.U32 R35, R8.reuse, R7, RZ ;  /* 0x0000000708237227 */ /* 0x040fe200078e00ff */
[----:B------:R-:W-:Y:S02]  /*3d00*/  SEL R11, R19, R34, !P4 ;  /* 0x00000022130b7207 */ /* 0x000fe40006000000 */
[----:B------:R-:W-:Y:S01]  /*3d10*/  SHF.R.U32.HI R36, RZ, R17, R36 ;  /* 0x00000011ff247219 */ /* 0x000fe20000011624 */
[----:B------:R-:W-:Y:S01]  /*3d20*/  IMAD.HI.U32 R38, R3, R4, RZ ;  /* 0x0000000403267227 */ /* 0x000fe200078e00ff */
[----:B------:R-:W-:Y:S03]  /*3d30*/  SHF.R.U32.HI R35, RZ, R18, R35 ;  /* 0x00000012ff237219 */ /* 0x000fe60000011623 */
[----:B------:R-:W-:Y:S01]  /*3d40*/  IMAD.HI.U32 R34, R11, R4, RZ ;  /* 0x000000040b227227 */ /* 0x000fe200078e00ff */
[----:B------:R-:W-:Y:S02]  /*3d50*/  @P2 SHF.R.U32.HI R3, RZ, R5, R38 ;  /* 0x00000005ff032219 */ /* 0x000fe40000011626 */
[----:B------:R-:W-:Y:S02]  /*3d60*/  SEL R9, R8, R35, !P0 ;  /* 0x0000002308097207 */ /* 0x000fe40004000000 */
[----:B------:R-:W-:Y:S01]  /*3d70*/  @P2 SHF.R.U32.HI R11, RZ, R5, R34 ;  /* 0x00000005ff0b2219 */ /* 0x000fe20000011622 */
[C---:B------:R-:W-:Y:S01]  /*3d80*/  IMAD R10, R40.reuse, R3, RZ ;  /* 0x00000003280a7224 */ /* 0x040fe200078e02ff */
[----:B------:R-:W-:Y:S01]  /*3d90*/  SEL R3, R13, R36, !P4 ;  /* 0x000000240d037207 */ /* 0x000fe20006000000 */
[C---:B------:R-:W-:Y:S03]  /*3da0*/  IMAD.HI.U32 R14, R9.reuse, R4, RZ ;  /* 0x00000004090e7227 */ /* 0x040fe600078e00ff */
[----:B------:R-:W-:Y:S01]  /*3db0*/  ISETP.GE.AND P0, PT, R9, R10, PT ;  /* 0x0000000a0900720c */ /* 0x000fe20003f06270 */
[C---:B------:R-:W-:Y:S01]  /*3dc0*/  IMAD R12, R40.reuse, R11, RZ ;  /* 0x0000000b280c7224 */ /* 0x040fe200078e02ff */
[-C--:B------:R-:W-:Y:S04]  /*3dd0*/  SHF.R.U32.HI R14, RZ, R5.reuse, R14 ;  /* 0x00000005ff0e7219 */ /* 0x080fe8000001160e */
[----:B------:R-:W-:Y:S02]  /*3de0*/  ISETP.GE.OR P0, PT, R3, R12, P0 ;  /* 0x0000000c0300720c */ /* 0x000fe40000706670 */
[----:B------:R-:W-:Y:S05]  /*3df0*/  SEL R15, R9, R14, !P2 ;  /* 0x0000000e090f7207 */ /* 0x000fea0005000000 */
[----:B------:R-:W-:Y:S04]  /*3e00*/  IMAD.MOV R14, RZ, RZ, -R15 ;  /* 0x000000ffff0e7224 */ /* 0x000fe800078e0a0f */
[----:B------:R-:W-:Y:S02]  /*3e10*/  IMAD R14, R40, R14, R9 ;  /* 0x0000000e280e7224 */ /* 0x000fe400078e0209 */
[C---:B------:R-:W-:Y:S05]  /*3e20*/  @!P0 IMAD.HI.U32 R10, R3.reuse, R4, RZ ;  /* 0x00000004030a8227 */ /* 0x040fea00078e00ff */
[----:B------:R-:W-:Y:S04]  /*3e30*/  @!P0 SHF.R.U32.HI R10, RZ, R5, R10 ;  /* 0x00000005ff0a8219 */ /* 0x000fe8000001160a */
[----:B------:R-:W-:Y:S01]  /*3e40*/  @!P0 SEL R0, R3, R10, !P2 ;  /* 0x0000000a03008207 */ /* 0x000fe20005000000 */
[----:B------:R-:W-:Y:S03]  /*3e50*/  IMAD.MOV R10, RZ, RZ, -R3 ;  /* 0x000000ffff0a7224 */ /* 0x000fe600078e0a03 */
[----:B------:R-:W-:Y:S01]  /*3e60*/  @!P0 IADD3 R15, PT, PT, R15, -R0, RZ ;  /* 0x800000000f0f8210 */ /* 0x000fe20007ffe0ff */
[----:B------:R-:W-:Y:S01]  /*3e70*/  @!P0 IMAD R0, R11, R14, R0 ;  /* 0x0000000e0b008224 */ /* 0x000fe200078e0200 */
[----:B------:R-:W-:Y:S01]  /*3e80*/  IADD3 R11, PT, PT, -R9, RZ, RZ ;  /* 0x000000ff090b7210 */ /* 0x000fe20007ffe1ff */
[----:B------:R-:W-:Y:S02]  /*3e90*/  IMAD R13, R2, R10, R13 ;  /* 0x0000000a020d7224 */ /* 0x000fe400078e020d */
[----:B------:R-:W-:Y:S02]  /*3ea0*/  @!P0 IMAD R9, R15, R40, R3 ;  /* 0x000000280f098224 */ /* 0x000fe400078e0203 */
[----:B------:R-:W-:Y:S02]  /*3eb0*/  @!P0 IMAD.MOV.U32 R3, RZ, RZ, R0 ;  /* 0x000000ffff038224 */ /* 0x000fe400078e0000 */
[----:B------:R-:W-:Y:S02]  /*3ec0*/  IMAD R8, R6, R11, R8 ;  /* 0x0000000b06087224 */ /* 0x000fe400078e0208 */
[----:B------:R-:W-:Y:S02]  /*3ed0*/  IMAD R13, R3, R2, R13 ;  /* 0x00000002030d7224 */ /* 0x000fe400078e020d */
[----:B------:R-:W-:Y:S02]  /*3ee0*/  IMAD R8, R9, R6, R8 ;  /* 0x0000000609087224 */ /* 0x000fe400078e0208 */
.L_x_70:
[----:B------:R-:W-:Y:S05]  /*3ef0*/  BRA.U UP1, `(.L_x_71) ;  /* 0x0000000101107547 */ /* 0x000fea000b800000 */
[----:B------:R-:W-:Y:S04]  /*3f00*/  MOV R0, UR6 ;  /* 0x0000000600007c02 */ /* 0x000fe80008000f00 */
[----:B------:R-:W-:Y:S04]  /*3f10*/  SHF.L.U32 R3, R0, 0x1f, RZ ;  /* 0x0000001f00037819 */ /* 0x000fe800000006ff */
[----:B------:R-:W2:Y:S02]  /*3f20*/  SYNCS.PHASECHK.TRANS64.TRYWAIT P0, [UR7+0x78], R3 ;  /* 0x00007803ff0075a7 */ /* 0x000ea40008001107 */
[----:B--2---:R-:W-:Y:S05]  /*3f30*/  @!P0 BRA `(.L_x_72) ;  /* 0x0000003800748947 */ /* 0x004fea0003800000 */
.L_x_71:
[----:B------:R-:W-:Y:S02]  /*3f40*/  R2UR UR19, R21 ;  /* 0x00000000151372ca */ /* 0x000fe400000e0000 */
[----:B------:R-:W-:Y:S02]  /*3f50*/  R2UR UR18, R20 ;  /* 0x00000000141272ca */ /* 0x000fe400000e0000 */
[----:B------:R-:W-:Y:S02]  /*3f60*/  ISETP.NE.U32.AND P2, PT, RZ, UR4, PT ;  /* 0x00000004ff007c0c */ /* 0x000fe4000bf45070 */
[----:B------:R-:W-:Y:S02]  /*3f70*/  SHF.L.U32 R12, R31, 0x1f, RZ ;  /* 0x0000001f1f0c7819 */ /* 0x000fe400000006ff */
[----:B------:R-:W-:Y:S05]  /*3f80*/  ISETP.NE.AND.EX P2, PT, RZ, UR5, PT, P2 ;  /* 0x00000005ff007c0c */ /* 0x000fea000bf45320 */
[----:B------:R-:W-:Y:S02]  /*3f90*/  USHF.L.U32 UR19, UR19, 0x6, URZ ;  /* 0x0000000613137899 */ /* 0x000fe400080006ff */
[----:B------:R-:W-:Y:S01]  /*3fa0*/  USHF.L.U32 UR18, UR18, 0x7, URZ ;  /* 0x0000000712127899 */ /* 0x000fe200080006ff */
[----:B------:R-:W-:Y:S11]  /*3fb0*/  BRA.U !UP3, `(.L_x_73) ;  /* 0x000000010b347547 */ /* 0x000ff6000b800000 */
[----:B------:R-:W-:Y:S01]  /*3fc0*/  UPLOP3.LUT UP0, UPT, UPT, UPT, UP2, 0x80, 0x8 ;  /* 0x000000000008789c */ /* 0x000fe20003f0f020 */
[----:B--2---:R-:W-:Y:S02]  /*3fd0*/  HFMA2 R0, -RZ, RZ, 0, 5.9604644775390625e-08 ;  /* 0x00000001ff007431 */ /* 0x004fe400000001ff */
[----:B------:R-:W-:Y:S03]  /*3fe0*/  IMAD.MOV.U32 R91, RZ, RZ, 0x1 ;  /* 0x00000001ff5b7424 */ /* 0x000fe600078e00ff */
[----:B------:R-:W-:Y:S05]  /*3ff0*/  PLOP3.LUT P0, PT, PT, PT, UP0, 0x80, 0x8 ;  /* 0x000000000008781c */ /* 0x000fea0003f0f008 */
[----:B------:R-:W2:Y:S01]  /*4000*/  @UP0 LDCU.64 UR10, c[0x0][0x888] ;  /* 0x00011100ff0a07ac */ /* 0x000ea20008000a00 */
[----:B------:R-:W-:Y:S07]  /*4010*/  @UP0 UIMAD UR8, UR36, UR4, URZ ;  /* 0x00000004240802a4 */ /* 0x000fee000f8e02ff */
[----:B------:R-:W-:Y:S01]  /*4020*/  @!P0 PRMT R91, R0, 0x7610, R91 ;  /* 0x00007610005b8816 */ /* 0x000fe2000000005b */
[----:B--2---:R-:W-:Y:S03]  /*4030*/  @UP0 UIMAD.WIDE UR10, UR8, 0x4, UR10 ;  /* 0x00000004080a08a5 */ /* 0x004fe6000f8e020a */
[----:B------:R-:W2:Y:S03]  /*4040*/  @!UP0 LDCU UR8, c[0x0][0x880] ;  /* 0x00011000ff0887ac */ /* 0x000ea60008000800 */
[----:B------:R-:W-:Y:S01]  /*4050*/  IMAD.U32 R10, RZ, RZ, UR10 ;  /* 0x0000000aff0a7e24 */ /* 0x000fe2000f8e00ff */
[----:B------:R-:W-:Y:S05]  /*4060*/  MOV R11, UR11 ;  /* 0x0000000b000b7c02 */ /* 0x000fea0008000f00 */
[----:B-----5:R3:W5:Y:S02]  /*4070*/  @P0 LDG.E R50, desc[UR46][R10.64] ;  /* 0x0000002e0a320981 */ /* 0x020764000c1e1900 */
[----:B--23--:R-:W-:Y:S07]  /*4080*/  @!P0 IMAD.U32 R50, RZ, RZ, UR8 ;  /* 0x00000008ff328e24 */ /* 0x00cfee000f8e00ff */
.L_x_73:
[----:B-----5:R-:W-:Y:S01]  /*4090*/  @!P2 ISETP.EQ.AND P0, PT, R50, RZ, PT ;  /* 0x000000ff3200a20c */ /* 0x020fe20003f02270 */
[----:B------:R-:W-:Y:S01]  /*40a0*/  @!UPT UIADD3 URZ, UPT, UPT, URZ, URZ, URZ ;  /* 0x000000fffffff290 */ /* 0x000fe2000fffe0ff */
[----:B------:R-:W-:Y:S11]  /*40b0*/  @!P2 BRA `(.L_x_74) ;  /* 0x000000000014a947 */ /* 0x000ff60003800000 */
[----:B------:R-:W-:Y:S02]  /*40c0*/  LOP3.LUT P2, RZ, R91, 0xff, RZ, 0xc0, !PT ;  /* 0x000000ff5bff7812 */ /* 0x000fe4000784c0ff */
[----:B------:R-:W-:Y:S04]  /*40d0*/  PLOP3.LUT P0, PT, PT, PT, UP0, 0x80, 0x8 ;  /* 0x000000000008781c */ /* 0x000fe80003f0f008 */
[----:B------:R-:W-:Y:S07]  /*40e0*/  PLOP3.LUT P0, PT, P0, PT, PT, 0x8, 0x80 ;  /* 0x000000000080781c */ /* 0x000fee000070e170 */
[----:B------:R-:W-:Y:S11]  /*40f0*/  @P2 ISETP.EQ.AND P0, PT, R50, RZ, PT ;  /* 0x000000ff3200220c */ /* 0x000ff60003f02270 */
[----:B------:R-:W-:Y:S02]  /*4100*/  @!UPT UIADD3 URZ, UPT, UPT, URZ, URZ, URZ ;  /* 0x000000fffffff290 */ /* 0x000fe4000fffe0ff */
.L_x_74:
[----:B------:R-:W3:Y:S01]  /*4110*/  SYNCS.PHASECHK.TRANS64.TRYWAIT P2, [UR7+0x60], R12 ;  /* 0x0000600cff0075a7 */ /* 0x000ee20008041107 */
[----:B------:R-:W-:Y:S04]  /*4120*/  ELECT P4, URZ, PT ;  /* 0x0000000000ff782f */ /* 0x000fe80003880000 */
[----:B------:R-:W-:Y:S11]  /*4130*/  PLOP3.LUT P4, PT, P0, P4, PT, 0xf2, 0x2f ;  /* 0x00000000002f781c */ /* 0x000ff60000789e72 */
[----:B------:R-:W-:Y:S02]  /*4140*/  @!UPT UIADD3 URZ, UPT, UPT, URZ, URZ, URZ ;  /* 0x000000fffffff290 */ /* 0x000fe4000fffe0ff */
[----:B-1----:R-:W-:Y:S05]  /*4150*/  @!P4 IADD3 R21, P0, PT, R32, 0x580, RZ ;  /* 0x000005802015c810 */ /* 0x002fea0007f1e0ff */
[----:B------:R-:W-:Y:S01]  /*4160*/  @!P4 IMAD.X R20, RZ, RZ, R33, P0 ;  /* 0x000000ffff14c224 */ /* 0x000fe200000e0621 */
[----:B---3--:R-:W-:Y:S07]  /*4170*/  @!P2 BRA `(.L_x_75) ;  /* 0x0000003400fca947 */ /* 0x008fee0003800000 */
.L_x_138:
[----:B------:R-:W3:Y:S01]  /*4180*/  LDC.64 R14, c[0x0][0xb10] ;  /* 0x0002c400ff0e7b82 */ /* 0x000ee20000000a00 */
[----:B------:R-:W-:Y:S01]  /*4190*/  @!P4 R2UR UR8, R20 ;  /* 0x000000001408c2ca */ /* 0x000fe200000e0000 */
[----:B------:R-:W-:Y:S01]  /*41a0*/  VOTEU.ALL UP1, P4 ;  /* 0x0000000000ff7886 */ /* 0x000fe20002020000 */
[----:B------:R-:W-:Y:S01]  /*41b0*/  @!P4 R2UR UR9, R21 ;  /* 0x000000001509c2ca */ /* 0x000fe200000e0000 */
[----:B------:R-:W-:Y:S01]  /*41c0*/  UMOV UR10, 0x0 ;  /* 0x00000000000a7882 */ /* 0x000fe20000000000 */
[----:B------:R-:W-:Y:S03]  /*41d0*/  UMOV UR11, 0x10000000 ;  /* 0x10000000000b7882 */ /* 0x000fe60000000000 */
[----:B------:R-:W5:Y:S01]  /*41e0*/  LDC.64 R10, c[0x0][0xb18] ;  /* 0x0002c600ff0a7b82 */ /* 0x000f620000000a00 */
[----:B------:R-:W-:Y:S01]  /*41f0*/  @!UP1 UIADD3 UR16, UPT, UPT, UR7, 0x200, URZ ;  /* 0x0000020007109890 */ /* 0x000fe2000fffe0ff */
[----:B------:R-:W-:Y:S01]  /*4200*/  @P3 SHF.R.U32.HI R28, RZ, 0x10, R25 ;  /* 0x00000010ff1c3819 */ /* 0x000fe20000011619 */
[----:B------:R-:W-:Y:S01]  /*4210*/  VOTEU.ALL UP1, P4 ;  /* 0x0000000000ff7886 */ /* 0x000fe20002020000 */
[----:B------:R-:W-:Y:S01]  /*4220*/  UMOV UR20, UR36 ;  /* 0x0000002400147c82 */ /* 0x000fe20008000000 */
[----:B------:R-:W-:Y:S03]  /*4230*/  VIADD R30, R30, 0x1 ;  /* 0x000000011e1e7836 */ /* 0x000fe60000000000 */
[----:B--2---:R-:W2:Y:S01]  /*4240*/  @!P1 LDC R0, c[0x0][0xb20] ;  /* 0x0002c800ff009b82 */ /* 0x004ea20000000800 */
[----:B------:R-:W-:Y:S01]  /*4250*/  IMAD.U32 R21, RZ, RZ, UR8 ;  /* 0x00000008ff157e24 */ /* 0x000fe2000f8e00ff */
[----:B------:R-:W-:Y:S06]  /*4260*/  UPRMT UR8, UR37, 0x654, UR17 ;  /* 0x0000065425087896 */ /* 0x000fec0008000011 */
[----:B-1----:R-:W1:Y:S01]  /*4270*/  @!P1 LDC R3, c[0x0][0xb0c] ;  /* 0x0002c300ff039b82 */ /* 0x002e620000000800 */
[----:B------:R-:W-:Y:S01]  /*4280*/  IMAD.U32 R20, RZ, RZ, UR9 ;  /* 0x00000009ff147e24 */ /* 0x000fe2000f8e00ff */
[----:B------:R-:W-:Y:S04]  /*4290*/  @!P4 R2UR UR15, R21 ;  /* 0x00000000150fc2ca */ /* 0x000fe800000e0000 */
[----:B------:R-:W-:Y:S01]  /*42a0*/  @!P4 R2UR UR14, R20 ;  /* 0x00000000140ec2ca */ /* 0x000fe200000e0000 */
[----:B------:R-:W-:Y:S11]  /*42b0*/  @!P4 IMAD.MOV.U32 R20, RZ, RZ, 0x1000 ;  /* 0x00001000ff14c424 */ /* 0x000ff600078e00ff */
[----:B------:R-:W-:Y:S01]  /*42c0*/  @!UPT UIADD3 URZ, UPT, UPT, URZ, URZ, URZ ;  /* 0x000000fffffff290 */ /* 0x000fe2000fffe0ff */
[----:B------:R1:W-:Y:S01]  /*42d0*/  @!UP1 UTMALDG.3D [UR16], [UR14], desc[UR10] ;  /* 0x00000a100e0095b4 */ /* 0x0003e20008011000 */
[----:B------:R1:W-:Y:S02]  /*42e0*/  @!P4 SYNCS.ARRIVE.TRANS64.RED.A0TR RZ, [UR7+0x50], R20 ;  /* 0x00005014ffffc9a7 */ /* 0x0003e40008300407 */
[----:B-1----:R-:W-:Y:S01]  /*42f0*/  @!P1 ISETP.NE.AND P2, PT, R3, 0x1, PT ;  /* 0x000000010300980c */ /* 0x002fe20003f45270 */
[C---:B---3--:R-:W-:Y:S01]  /*4300*/  @!P1 IMAD.HI.U32 R14, R13.reuse, R14, RZ ;  /* 0x0000000e0d0e9227 */ /* 0x048fe200078e00ff */
[----:B-----5:R-:W-:Y:S03]  /*4310*/  @!P1 ISETP.NE.AND P0, PT, R10, 0x1, PT ;  /* 0x000000010a00980c */ /* 0x020fe60003f05270 */
[C---:B------:R-:W-:Y:S01]  /*4320*/  @!P1 IMAD.HI.U32 R11, R8.reuse, R11, RZ ;  /* 0x0000000b080b9227 */ /* 0x040fe200078e00ff */
[----:B------:R-:W-:Y:S04]  /*4330*/  @!P1 SHF.R.U32.HI R14, RZ, R15, R14 ;  /* 0x0000000fff0e9219 */ /* 0x000fe8000001160e */
[----:B--2---:R-:W-:Y:S01]  /*4340*/  @!P1 SHF.R.U32.HI R9, RZ, R0, R11 ;  /* 0x00000000ff099219 */ /* 0x004fe2000001160b */
[----:B------:R-:W-:Y:S01]  /*4350*/  SYNCS.ARRIVE.TRANS64.RED.A1T0 RZ, [UR8], RZ ;  /* 0x000000ffffff79a7 */ /* 0x000fe20008100408 */
[----:B------:R-:W-:Y:S02]  /*4360*/  @!P1 SEL R14, R13, R14, !P2 ;  /* 0x0000000e0d0e9207 */ /* 0x000fe40005000000 */
[----:B------:R-:W-:Y:S01]  /*4370*/  @!P1 SEL R9, R8, R9, !P0 ;  /* 0x0000000908099207 */ /* 0x000fe20004000000 */
[----:B------:R-:W1:Y:S04]  /*4380*/  SYNCS.PHASECHK.TRANS64.TRYWAIT P5, [UR7+0x68], R12 ;  /* 0x0000680cff0075a7 */ /* 0x000e6800080a1107 */
[----:B------:R-:W-:Y:S02]  /*4390*/  @!P1 IMAD.IADD R0, R9, 0x1, -R14 ;  /* 0x0000000109009824 */ /* 0x000fe400078e0a0e */
[----:B------:R-:W-:Y:S02]  /*43a0*/  @!P1 IMAD.IADD R9, R14, 0x1, -R9 ;  /* 0x000000010e099824 */ /* 0x000fe400078e0a09 */
[----:B------:R-:W-:Y:S02]  /*43b0*/  @!P1 IMAD R13, R0, R3, R13 ;  /* 0x00000003000d9224 */ /* 0x000fe400078e020d */
[----:B------:R-:W-:Y:S01]  /*43c0*/  @!P1 IMAD R8, R9, R10, R8 ;  /* 0x0000000a09089224 */ /* 0x000fe200078e0208 */
[----:B-1----:R-:W-:Y:S06]  /*43d0*/  @!P5 BRA `(.L_x_76) ;  /* 0x00000034007cd947 */ /* 0x002fec0003800000 */
.L_x_140:
[----:B-1----:R-:W-:Y:S01]  /*43e0*/  @!P4 IADD3 R3, P0, PT, R32, 0x580, RZ ;  /* 0x000005802003c810 */ /* 0x002fe20007f1e0ff */
[----:B------:R-:W-:Y:S01]  /*43f0*/  VOTEU.ALL UP1, P4 ;  /* 0x0000000000ff7886 */ /* 0x000fe20002020000 */
[----:B------:R-:W-:Y:S01]  /*4400*/  UMOV UR20, 0x0 ;  /* 0x0000000000147882 */ /* 0x000fe20000000000 */
[----:B------:R-:W-:Y:S01]  /*4410*/  UMOV UR21, 0x10000000 ;  /* 0x1000000000157882 */ /* 0x000fe20000000000 */
[----:B------:R-:W-:Y:S01]  /*4420*/  @!P4 R2UR UR9, R3 ;  /* 0x000000000309c2ca */ /* 0x000fe200000e0000 */
[----:B------:R-:W-:Y:S01]  /*4430*/  @!P4 IMAD.X R0, RZ, RZ, R33, P0 ;  /* 0x000000ffff00c224 */ /* 0x000fe200000e0621 */
[----:B------:R-:W-:Y:S01]  /*4440*/  @!UP1 UIADD3 UR10, UPT, UPT, UR18, 0x40, URZ ;  /* 0x00000040120a9890 */ /* 0x000fe2000fffe0ff */
[----:B------:R-:W-:Y:S01]  /*4450*/  ISETP.NE.AND P0, PT, R30, 0x2, PT ;  /* 0x000000021e00780c */ /* 0x000fe20003f05270 */
[----:B------:R-:W-:Y:S01]  /*4460*/  UMOV UR11, UR19 ;  /* 0x00000013000b7c82 */ /* 0x000fe20008000000 */
[----:B------:R-:W-:Y:S01]  /*4470*/  UMOV UR12, UR36 ;  /* 0x00000024000c7c82 */ /* 0x000fe20008000000 */
[----:B------:R-:W-:Y:S01]  /*4480*/  @!P4 R2UR UR8, R0 ;  /* 0x000000000008c2ca */ /* 0x000fe200000e0000 */
[----:B------:R-:W-:Y:S01]  /*4490*/  IMAD.IADD R20, R8, 0x1, R83 ;  /* 0x0000000108147824 */ /* 0x000fe200078e0253 */
[----:B------:R-:W-:Y:S01]  /*44a0*/  @P3 R2UR UR36, R28 ;  /* 0x000000001c2432ca */ /* 0x000fe200000e0000 */
[----:B------:R-:W-:Y:S01]  /*44b0*/  IMAD.IADD R21, R13, 0x1, R90 ;  /* 0x000000010d157824 */ /* 0x000fe200078e025a */
[----:B------:R-:W-:Y:S02]  /*44c0*/  SEL R0, RZ, 0x1, P0 ;  /* 0x00000001ff007807 */ /* 0x000fe40000000000 */
[----:B------:R-:W-:Y:S01]  /*44d0*/  LOP3.LUT R31, R31, 0x1, RZ, 0x3c, !PT ;  /* 0x000000011f1f7812 */ /* 0x000fe200078e3cff */
[----:B------:R-:W-:Y:S01]  /*44e0*/  IMAD.U32 R10, RZ, RZ, UR9 ;  /* 0x00000009ff0a7e24 */ /* 0x000fe2000f8e00ff */
[----:B------:R-:W-:Y:S01]  /*44f0*/  @!UP1 UIADD3 UR9, UPT, UPT, UR7, 0x58, URZ ;  /* 0x0000005807099890 */ /* 0x000fe2000fffe0ff */
[----:B------:R-:W-:Y:S02]  /*4500*/  LOP3.LUT R29, R29, R0, RZ, 0x3c, !PT ;  /* 0x000000001d1d7212 */ /* 0x000fe400078e3cff */
[----:B------:R-:W-:Y:S02]  /*4510*/  SEL R30, R30, RZ, P0 ;  /* 0x000000ff1e1e7207 */ /* 0x000fe40000000000 */
[----:B------:R-:W-:Y:S01]  /*4520*/  IMAD.U32 R11, RZ, RZ, UR8 ;  /* 0x00000008ff0b7e24 */ /* 0x000fe2000f8e00ff */
[----:B------:R-:W-:Y:S01]  /*4530*/  @!P4 R2UR UR14, R10 ;  /* 0x000000000a0ec2ca */ /* 0x000fe200000e0000 */
[----:B------:R-:W-:Y:S01]  /*4540*/  @!UP1 UIADD3 UR8, UPT, UPT, UR7, 0x1200, URZ ;  /* 0x0000120007089890 */ /* 0x000fe2000fffe0ff */
[----:B------:R-:W-:Y:S02]  /*4550*/  VOTEU.ALL UP1, P4 ;  /* 0x0000000000ff7886 */ /* 0x000fe40002020000 */
[----:B------:R-:W-:Y:S11]  /*4560*/  @!P4 R2UR UR15, R11 ;  /* 0x000000000b0fc2ca */ /* 0x000ff600000e0000 */
[----:B------:R-:W-:Y:S02]  /*4570*/  @!UPT UIADD3 URZ, UPT, UPT, URZ, URZ, URZ ;  /* 0x000000fffffff290 */ /* 0x000fe4000fffe0ff */
[----:B------:R2:W-:Y:S01]  /*4580*/  @!UP1 UTMALDG.3D [UR8], [UR14], desc[UR20] ;  /* 0x000014080e0095b4 */ /* 0x0005e20008011000 */
[----:B------:R2:W-:Y:S01]  /*4590*/  @!P4 SYNCS.ARRIVE.TRANS64.RED.A0TR RZ, [UR7+0x58], R23 ;  /* 0x00005817ffffc9a7 */ /* 0x0005e20008300407 */
[----:B------:R-:W-:Y:S01]  /*45a0*/  UPLOP3.LUT UP1, UPT, UPT, UPT, UPT, 0x80, 0x8 ;  /* 0x000000000008789c */ /* 0x000fe20003f2f070 */
[----:B------:R-:W-:Y:S01]  /*45b0*/  SYNCS.ARRIVE.TRANS64.RED.A1T0 RZ, [UR13], RZ ;  /* 0x000000ffffff79a7 */ /* 0x000fe2000810040d */
[----:B------:R-:W-:Y:S09]  /*45c0*/  @P3 BRA `(.L_x_77) ;  /* 0xfffffff400503947 */ /* 0x000ff2000383ffff */
[----:B------:R-:W-:-:S04]  /*45d0*/  SHF.L.U32 R3, R31, 0x1f, RZ ;  /* 0x0000001f1f037819 */ /* 0x000fc800000006ff */
[----:B------:R-:W1:Y:S02]  /*45e0*/  SYNCS.PHASECHK.TRANS64.TRYWAIT P0, [UR7+0x60], R3 ;  /* 0x00006003ff0075a7 */ /* 0x000e640008001107 */
[----:B-1----:R-:W-:Y:S05]  /*45f0*/  @!P0 BRA `(.L_x_78) ;  /* 0x00000034000c8947 */ /* 0x002fea0003800000 */
.L_x_142:
[----:B-1----:R-:W-:-:S07]  /*4600*/  MOV R0, UR7 ;  /* 0x0000000700007c02 */ /* 0x002fce0008000f00 */
.L_x_79:
[----:B-1----:R-:W-:-:S04]  /*4610*/  SHF.L.U32 R3, R31, 0x1f, RZ ;  /* 0x0000001f1f037819 */ /* 0x002fc800000006ff */
[----:B------:R1:W3:Y:S03]  /*4620*/  SYNCS.PHASECHK.TRANS64.TRYWAIT P0, [R0+URZ+0x68], R3 ;  /* 0x00006803000075a7 */ /* 0x0002e600080011ff */
[----:B---3--:R-:W-:Y:S05]  /*4630*/  @!P0 NANOSLEEP.SYNCS 0x989680 ;  /* 0x009896800000895d */ /* 0x008fea0003900000 */
[----:B------:R-:W3:Y:S02]  /*4640*/  @!P0 SYNCS.PHASECHK.TRANS64 P0, [R0+URZ+0x68], R3 ;  /* 0x00006803000085a7 */ /* 0x000ee400080010ff */
[----:B--23--:R-:W-:Y:S05]  /*4650*/  @P0 EXIT ;  /* 0x000000000000094d */ /* 0x00cfea0003800000 */
[----:B------:R-:W-:Y:S05]  /*4660*/  BRA `(.L_x_79) ;  /* 0xfffffffc00e87947 */ /* 0x000fea000383ffff */
.L_x_68:
[----:B------:R-:W-:-:S06]  /*4670*/  UISETP.GE.AND UP1, UPT, UR8, 0x4, UPT ;  /* 0x000000040800788c */ /* 0x000fcc000bf26270 */
[----:B------:R-:W-:-:S13]  /*4680*/  PLOP3.LUT P0, PT, PT, PT, UP1, 0x80, 0x8 ;  /* 0x000000000008781c */ /* 0x000fda0003f0f018 */
[----:B------:R-:W-:Y:S05]  /*4690*/  @!P0 EXIT ;  /* 0x000000000000894d */ /* 0x000fea0003800000 */
[----:B------:R-:W-:Y:S01]  /*46a0*/  BAR.SYNC.DEFER_BLOCKING 0x6, 0xa0 ;  /* 0x0182800000007b1d */ /* 0x000fe20000010000 */
[C---:B------:R-:W-:Y:S01]  /*46b0*/  IMAD.SHL.U32 R2, R103.reuse, 0x40, RZ ;  /* 0x0000004067027824 */ /* 0x040fe200078e00ff */
[C---:B------:R-:W-:Y:S01]  /*46c0*/  LOP3.LUT R105, R103.reuse, 0x60, RZ, 0xc0, !PT ;  /* 0x0000006067697812 */ /* 0x040fe200078ec0ff */
[C---:B------:R-:W-:Y:S02]  /*46d0*/  IMAD.SHL.U32 R95, R103.reuse, 0x20, RZ ;  /* 0x00000020675f7824 */ /* 0x040fe400078e00ff */
[----:B------:R-:W-:Y:S02]  /*46e0*/  HFMA2 R44, -RZ, RZ, 0, 0 ;  /* 0x00000000ff2c7431 */ /* 0x000fe400000001ff */
[C---:B------:R-:W-:Y:S01]  /*46f0*/  IMAD.SHL.U32 R0, R103.reuse, 0x8, RZ ;  /* 0x0000000867007824 */ /* 0x040fe200078e00ff */
[----:B------:R-:W-:Y:S01]  /*4700*/  UMOV UR49, 0x400 ;  /* 0x0000040000317882 */ /* 0x000fe20000000000 */
[----:B------:R-:W1:Y:S01]  /*4710*/  LDC R93, c[0x0][0x370] ;  /* 0x0000dc00ff5d7b82 */ /* 0x000e620000000800 */
[----:B------:R-:W-:Y:S01]  /*4720*/  ULEA UR49, UR37, UR49, 0x18 ;  /* 0x0000003125317291 */ /* 0x000fe2000f8ec0ff */
[----:B------:R-:W-:Y:S01]  /*4730*/  LOP3.LUT R5, R2, 0x180, RZ, 0xc0, !PT ;  /* 0x0000018002057812 */ /* 0x000fe200078ec0ff */
[----:B------:R-:W-:Y:S01]  /*4740*/  IMAD.U32 R46, R103, 0x10000, RZ ;  /* 0x00010000672e7824 */ /* 0x000fe200078e00ff */
[----:B------:R-:W-:Y:S01]  /*4750*/  LOP3.LUT R95, R95, 0xc00, RZ, 0xc0, !PT ;  /* 0x00000c005f5f7812 */ /* 0x000fe200078ec0ff */
[----:B------:R-:W-:Y:S01]  /*4760*/  UIADD3 UR4, UPT, UPT, UR49, 0x2200, URZ ;  /* 0x0000220031047890 */ /* 0x000fe2000fffe0ff */
[----:B------:R-:W-:Y:S01]  /*4770*/  LOP3.LUT R0, R5, 0x30, R0, 0xf8, !PT ;  /* 0x0000003005007812 */ /* 0x000fe200078ef800 */
[----:B------:R-:W-:Y:S01]  /*4780*/  IMAD.SHL.U32 R5, R103, 0x2, RZ ;  /* 0x0000000267057824 */ /* 0x000fe200078e00ff */
[----:B------:R-:W2:Y:S01]  /*4790*/  LDC R42, c[0x0][0xb0c] ;  /* 0x0002c300ff2a7b82 */ /* 0x000ea20000000800 */
[----:B------:R-:W-:Y:S01]  /*47a0*/  LOP3.LUT R95, R95, 0x40, R2, 0xf8, !PT ;  /* 0x000000405f5f7812 */ /* 0x000fe200078ef802 */
[----:B------:R-:W-:Y:S01]  /*47b0*/  IMAD.MOV.U32 R102, RZ, RZ, RZ ;  /* 0x000000ffff667224 */ /* 0x000fe200078e00ff */
[----:B------:R-:W-:Y:S01]  /*47c0*/  LOP3.LUT R46, R46, 0x600000, RZ, 0xc0, !PT ;  /* 0x006000002e2e7812 */ /* 0x000fe200078ec0ff */
[----:B------:R-:W-:Y:S01]  /*47d0*/  IMAD.MOV.U32 R107, RZ, RZ, RZ ;  /* 0x000000ffff6b7224 */ /* 0x000fe200078e00ff */
[----:B------:R-:W-:-:S02]  /*47e0*/  LOP3.LUT R0, R0, 0x20, R5, 0x78, !PT ;  /* 0x0000002000007812 */ /* 0x000fc400078e7805 */
[----:B------:R-:W-:Y:S02]  /*47f0*/  CS2R R100, SRZ ;  /* 0x0000000000647805 */ /* 0x000fe4000001ff00 */
[----:B------:R-:W-:Y:S01]  /*4800*/  LOP3.LUT R95, R95, 0x200, R2, 0xf8, !PT ;  /* 0x000002005f5f7812 */ /* 0x000fe200078ef802 */
[----:B------:R-:W4:Y:S01]  /*4810*/  LDC R92, c[0x0][0xb20] ;  /* 0x0002c800ff5c7b82 */ /* 0x000f220000000800 */
[----:B------:R-:W3:Y:S01]  /*4820*/  LDS R3, [UR49+0x130] ;  /* 0x00013031ff037984 */ /* 0x000ee20008000800 */
[----:B------:R-:W-:Y:S01]  /*4830*/  LOP3.LUT R103, R103, 0x2, RZ, 0xc0, !PT ;  /* 0x0000000267677812 */ /* 0x000fe200078ec0ff */
[----:B------:R-:W-:Y:S01]  /*4840*/  IMAD.MOV.U32 R99, RZ, RZ, RZ ;  /* 0x000000ffff637224 */ /* 0x000fe200078e00ff */
[----:B------:R-:W-:Y:S01]  /*4850*/  LOP3.LUT R95, R95, R0, RZ, 0xfc, !PT ;  /* 0x000000005f5f7212 */ /* 0x000fe200078efcff */
[----:B------:R-:W-:Y:S01]  /*4860*/  IMAD.U32 R104, RZ, RZ, UR4 ;  /* 0x00000004ff687e24 */ /* 0x000fe2000f8e00ff */
[----:B------:R-:W-:Y:S01]  /*4870*/  IADD3 R97, PT, PT, -R103, RZ, RZ ;  /* 0x000000ff67617210 */ /* 0x000fe20007ffe1ff */
[----:B------:R-:W1:Y:S01]  /*4880*/  LDCU.64 UR52, c[0x0][0x348] ;  /* 0x00006900ff3477ac */ /* 0x000e620008000a00 */
[----:B------:R-:W1:Y:S01]  /*4890*/  LDC R41, c[0x0][0xb30] ;  /* 0x0002cc00ff297b82 */ /* 0x000e620000000800 */
[----:B------:R-:W1:Y:S01]  /*48a0*/  LDCU.64 UR38, c[0x0][0x888] ;  /* 0x00011100ff2677ac */ /* 0x000e620008000a00 */
[----:B------:R-:W1:Y:S06]  /*48b0*/  LDCU.64 UR44, c[0x0][0x890] ;  /* 0x00011200ff2c77ac */ /* 0x000e6c0008000a00 */
[----:B------:R-:W1:Y:S01]  /*48c0*/  LDC.64 R88, c[0x0][0xb10] ;  /* 0x0002c400ff587b82 */ /* 0x000e620000000a00 */
[----:B------:R-:W-:-:S07]  /*48d0*/  UIADD3 UR48, UPT, UPT, UR49, 0x200, URZ ;  /* 0x0000020031307890 */ /* 0x000fce000fffe0ff */
[----:B------:R-:W1:Y:S08]  /*48e0*/  LDC.64 R38, c[0x0][0xb18] ;  /* 0x0002c600ff267b82 */ /* 0x000e700000000a00 */
[----:B------:R-:W1:Y:S08]  /*48f0*/  LDC.64 R36, c[0x0][0xb28] ;  /* 0x0002ca00ff247b82 */ /* 0x000e700000000a00 */
[----:B------:R-:W1:Y:S01]  /*4900*/  LDC.64 R86, c[0x0][0x8b0] ;  /* 0x00022c00ff567b82 */ /* 0x000e620000000a00 */
[----:B---3--:R-:W-:-:S07]  /*4910*/  IMAD.IADD R46, R3, 0x1, R46 ;  /* 0x00000001032e7824 */ /* 0x008fce00078e022e */
[----:B------:R-:W3:Y:S08]  /*4920*/  LDC.64 R84, c[0x0][0x8a8] ;  /* 0x00022a00ff547b82 */ /* 0x000ef00000000a00 */
[----:B--2-4-:R-:W1:Y:S02]  /*4930*/  LDC R94, c[0x0][0x374] ;  /* 0x0000dd00ff5e7b82 */ /* 0x014e640000000800 */
.L_x_105:
[----:B------:R-:W-:Y:S02]  /*4940*/  LEA R0, R107, UR49, 0x3 ;  /* 0x000000316b007c11 */ /* 0x000fe4000f8e18ff */
[----:B------:R-:W-:Y:S02]  /*4950*/  SHF.L.U32 R3, R101, 0x1f, RZ ;  /* 0x0000001f65037819 */ /* 0x000fe400000006ff */
[----:B------:R-:W-:Y:S02]  /*4960*/  LEA R16, R107, UR49, 0x4 ;  /* 0x000000316b107c11 */ /* 0x000fe4000f8e20ff */
[----:B------:R-:W2:Y:S02]  /*4970*/  SYNCS.PHASECHK.TRANS64.TRYWAIT P0, [R0+URZ+0x80], R3 ;  /* 0x00008003000075a7 */ /* 0x000ea400080011ff */
[----:B-12---:R-:W-:Y:S05]  /*4980*/  @!P0 BRA `(.L_x_80) ;  /* 0x0000003000408947 */ /* 0x006fea0003800000 */
.L_x_143:
[----:B------:R-:W4:Y:S01]  /*4990*/  LDC.64 R12, c[0x0][0xb10] ;  /* 0x0002c400ff0c7b82 */ /* 0x000f220000000a00 */
[----:B------:R-:W3:Y:S01]  /*49a0*/  LDS.128 R16, [R16+0x110] ;  /* 0x0001100010107984 */ /* 0x000ee20000000c00 */
[----:B-1----:R-:W-:Y:S01]  /*49b0*/  ISETP.NE.AND P1, PT, R41, 0x1, PT ;  /* 0x000000012900780c */ /* 0x002fe20003f25270 */
[----:B--2---:R-:W-:Y:S01]  /*49c0*/  VIADD R0, R0, 0x90 ;  /* 0x0000009000007836 */ /* 0x004fe20000000000 */
[----:B------:R-:W-:Y:S04]  /*49d0*/  ISETP.GE.AND P0, PT, R40, 0x1, PT ;  /* 0x000000012800780c */ /* 0x000fe80003f06270 */
[----:B------:R-:W1:Y:S01]  /*49e0*/  LDC.64 R10, c[0x0][0xb18] ;  /* 0x0002c600ff0a7b82 */ /* 0x000e620000000a00 */
[----:B------:R-:W-:Y:S01]  /*49f0*/  PRMT R0, RZ, 0x654, R0 ;  /* 0x00000654ff007816 */ /* 0x000fe20000000000 */
[----:B------:R-:W-:Y:S01]  /*4a00*/  @!PT LDS RZ, [RZ] ;  /* 0x00000000fffff984 */ /* 0x000fe20000000800 */
[----:B------:R-:W-:Y:S01]  /*4a10*/  @!PT LDS RZ, [RZ] ;  /* 0x00000000fffff984 */ /* 0x000fe20000000800 */
[----:B------:R-:W-:Y:S01]  /*4a20*/  @!PT LDS RZ, [RZ] ;  /* 0x00000000fffff984 */ /* 0x000fe20000000800 */
[----:B------:R-:W-:Y:S01]  /*4a30*/  @!PT LDS RZ, [RZ] ;  /* 0x00000000fffff984 */ /* 0x000fe20000000800 */
[----:B------:R2:W-:Y:S06]  /*4a40*/  MEMBAR.ALL.CTA ;  /* 0x0000000000007992 */ /* 0x0005ec0000008000 */
[----:B--2---:R-:W2:Y:S01]  /*4a50*/  FENCE.VIEW.ASYNC.S ;  /* 0x00000000000073c6 */ /* 0x004ea20000000000 */
[----:B------:R-:W1:Y:S08]  /*4a60*/  @!P1 LDC R14, c[0x0][0xb20] ;  /* 0x0002c800ff0e9b82 */ /* 0x000e700000000800 */
[----:B------:R-:W1:Y:S01]  /*4a70*/  @!P1 LDC R9, c[0x0][0xb0c] ;  /* 0x0002c300ff099b82 */ /* 0x000e620000000800 */
[----:B--2---:R2:W-:Y:S01]  /*4a80*/  SYNCS.ARRIVE.TRANS64.RED.A1T0 RZ, [R0+URZ], RZ ;  /* 0x000000ff00ff79a7 */ /* 0x0045e200081004ff */
[----:B---3--:R-:W-:Y:S04]  /*4a90*/  LOP3.LUT P4, RZ, R18, 0x1, RZ, 0xc0, !PT ;  /* 0x0000000112ff7812 */ /* 0x008fe8000788c0ff */
[----:B------:R-:W-:Y:S09]  /*4aa0*/  P2R R106, PR, RZ, 0x10 ;  /* 0x00000010ff6a7803 */ /* 0x000ff20000000000 */
[----:B------:R-:W-:Y:S02]  /*4ab0*/  @P4 MOV R45, R16 ;  /* 0x00000010002d4202 */ /* 0x000fe40000000f00 */
[----:B------:R-:W-:Y:S01]  /*4ac0*/  @P4 LOP3.LUT R43, R17, 0xffff, RZ, 0xc0, !PT ;  /* 0x0000ffff112b4812 */ /* 0x000fe200078ec0ff */
[----:B--2-4-:R-:W-:Y:S06]  /*4ad0*/  @!P0 BRA `(.L_x_81) ;  /* 0x0000000000a48947 */ /* 0x014fec0003800000 */
[----:B------:R-:W-:Y:S01]  /*4ae0*/  IMAD.HI.U32 R23, R94, R39, RZ ;  /* 0x000000275e177227 */ /* 0x000fe200078e00ff */
[----:B------:R-:W-:Y:S02]  /*4af0*/  ISETP.NE.AND P0, PT, R38, 0x1, PT ;  /* 0x000000012600780c */ /* 0x000fe40003f05270 */
[----:B------:R-:W-:Y:S01]  /*4b00*/  ISETP.NE.AND P2, PT, R40, 0x1, PT ;  /* 0x000000012800780c */ /* 0x000fe20003f45270 */
[----:B------:R-:W-:Y:S01]  /*4b10*/  IMAD.HI.U32 R22, R93, R88, RZ ;  /* 0x000000585d167227 */ /* 0x000fe200078e00ff */
[----:B------:R-:W-:Y:S02]  /*4b20*/  SHF.R.U32.HI R23, RZ, R92, R23 ;  /* 0x0000005cff177219 */ /* 0x000fe40000011617 */
[----:B------:R-:W-:Y:S01]  /*4b30*/  ISETP.NE.AND P3, PT, R42, 0x1, PT ;  /* 0x000000012a00780c */ /* 0x000fe20003f65270 */
[----:B------:R-:W-:Y:S01]  /*4b40*/  IMAD.HI.U32 R26, R45, R88, RZ ;  /* 0x000000582d1a7227 */ /* 0x000fe200078e00ff */
[----:B------:R-:W-:Y:S02]  /*4b50*/  SHF.R.U32.HI R22, RZ, R89, R22 ;  /* 0x00000059ff167219 */ /* 0x000fe40000011616 */
[----:B------:R-:W-:Y:S01]  /*4b60*/  SEL R3, R94, R23, !P0 ;  /* 0x000000175e037207 */ /* 0x000fe20004000000 */
[----:B------:R-:W-:Y:S01]  /*4b70*/  IMAD.HI.U32 R23, R43, R39, RZ ;  /* 0x000000272b177227 */ /* 0x000fe200078e00ff */
[----:B------:R-:W-:Y:S02]  /*4b80*/  SEL R7, R93, R22, !P3 ;  /* 0x000000165d077207 */ /* 0x000fe40005800000 */
[----:B------:R-:W-:Y:S01]  /*4b90*/  SHF.R.U32.HI R26, RZ, R89, R26 ;  /* 0x00000059ff1a7219 */ /* 0x000fe2000001161a */
[-C--:B------:R-:W-:Y:S04]  /*4ba0*/  IMAD.HI.U32 R22, R3, R36.reuse, RZ ;  /* 0x0000002403167227 */ /* 0x080fe800078e00ff */
[----:B------:R-:W-:Y:S01]  /*4bb0*/  IMAD.HI.U32 R24, R7, R36, RZ ;  /* 0x0000002407187227 */ /* 0x000fe200078e00ff */
[-C--:B------:R-:W-:Y:S02]  /*4bc0*/  @P2 SHF.R.U32.HI R3, RZ, R37.reuse, R22 ;  /* 0x00000025ff032219 */ /* 0x080fe40000011616 */
[----:B------:R-:W-:Y:S02]  /*4bd0*/  SHF.R.U32.HI R22, RZ, R92, R23 ;  /* 0x0000005cff167219 */ /* 0x000fe40000011617 */
[----:B------:R-:W-:Y:S01]  /*4be0*/  @P2 SHF.R.U32.HI R7, RZ, R37, R24 ;  /* 0x00000025ff072219 */ /* 0x000fe20000011618 */
[C---:B------:R-:W-:Y:S01]  /*4bf0*/  IMAD R2, R40.reuse, R3, RZ ;  /* 0x0000000328027224 */ /* 0x040fe200078e02ff */
[----:B------:R-:W-:Y:S02]  /*4c00*/  SEL R5, R43, R22, !P0 ;  /* 0x000000162b057207 */ /* 0x000fe40004000000 */
[----:B------:R-:W-:Y:S01]  /*4c10*/  SEL R3, R45, R26, !P3 ;  /* 0x0000001a2d037207 */ /* 0x000fe20005800000 */
[----:B------:R-:W-:Y:S01]  /*4c20*/  IMAD R4, R40, R7, RZ ;  /* 0x0000000728047224 */ /* 0x000fe200078e02ff */
[C---:B------:R-:W-:Y:S01]  /*4c30*/  ISETP.GE.AND P0, PT, R5.reuse, R2, PT ;  /* 0x000000020500720c */ /* 0x040fe20003f06270 */
[----:B------:R-:W-:Y:S03]  /*4c40*/  IMAD.HI.U32 R6, R5, R36, RZ ;  /* 0x0000002405067227 */ /* 0x000fe600078e00ff */
[----:B------:R-:W-:Y:S01]  /*4c50*/  ISETP.GE.OR P0, PT, R3, R4, P0 ;  /* 0x000000040300720c */ /* 0x000fe20000706670 */
[----:B------:R-:W-:Y:S01]  /*4c60*/  IMAD.MOV R4, RZ, RZ, -R3 ;  /* 0x000000ffff047224 */ /* 0x000fe200078e0a03 */
[-C--:B------:R-:W-:Y:S03]  /*4c70*/  SHF.R.U32.HI R6, RZ, R37.reuse, R6 ;  /* 0x00000025ff067219 */ /* 0x080fe60000011606 */
[----:B------:R-:W-:Y:S01]  /*4c80*/  IMAD R45, R42, R4, R45 ;  /* 0x000000042a2d7224 */ /* 0x000fe200078e022d */
[----:B------:R-:W-:Y:S05]  /*4c90*/  SEL R15, R5, R6, !P2 ;  /* 0x00000006050f7207 */ /* 0x000fea0005000000 */
[----:B------:R-:W-:Y:S02]  /*4ca0*/  IMAD.MOV R6, RZ, RZ, -R15 ;  /* 0x000000ffff067224 */ /* 0x000fe400078e0a0f */
[C---:B------:R-:W-:Y:S04]  /*4cb0*/  @!P0 IMAD.HI.U32 R2, R3.reuse, R36, RZ ;  /* 0x0000002403028227 */ /* 0x040fe800078e00ff */
[----:B------:R-:W-:Y:S01]  /*4cc0*/  IMAD R6, R40, R6, R5 ;  /* 0x0000000628067224 */ /* 0x000fe200078e0205 */
[----:B------:R-:W-:Y:S04]  /*4cd0*/  @!P0 SHF.R.U32.HI R2, RZ, R37, R2 ;  /* 0x00000025ff028219 */ /* 0x000fe80000011602 */
[----:B------:R-:W-:Y:S02]  /*4ce0*/  @!P0 SEL R0, R3, R2, !P2 ;  /* 0x0000000203008207 */ /* 0x000fe40005000000 */
[----:B------:R-:W-:Y:S02]  /*4cf0*/  IADD3 R2, PT, PT, -R5, RZ, RZ ;  /* 0x000000ff05027210 */ /* 0x000fe40007ffe1ff */
[----:B------:R-:W-:Y:S01]  /*4d00*/  @!P0 IADD3 R8, PT, PT, R15, -R0, RZ ;  /* 0x800000000f088210 */ /* 0x000fe20007ffe0ff */
[----:B------:R-:W-:Y:S02]  /*4d10*/  @!P0 IMAD R0, R7, R6, R0 ;  /* 0x0000000607008224 */ /* 0x000fe400078e0200 */
[----:B------:R-:W-:Y:S02]  /*4d20*/  IMAD R43, R38, R2, R43 ;  /* 0x00000002262b7224 */ /* 0x000fe400078e022b */
[----:B------:R-:W-:Y:S02]  /*4d30*/  @!P0 IMAD R5, R8, R40, R3 ;  /* 0x0000002808058224 */ /* 0x000fe400078e0203 */
[----:B------:R-:W-:Y:S04]  /*4d40*/  @!P0 IMAD.MOV.U32 R3, RZ, RZ, R0 ;  /* 0x000000ffff038224 */ /* 0x000fe800078e0000 */
[----:B------:R-:W-:Y:S02]  /*4d50*/  IMAD R45, R3, R42, R45 ;  /* 0x0000002a032d7224 */ /* 0x000fe400078e022d */
[----:B------:R-:W-:Y:S07]  /*4d60*/  IMAD R43, R5, R38, R43 ;  /* 0x00000026052b7224 */ /* 0x000fee00078e022b */
.L_x_81:
[----:B-1----:R-:W-:Y:S01]  /*4d70*/  @!P1 ISETP.NE.AND P0, PT, R10, 0x1, PT ;  /* 0x000000010a00980c */ /* 0x002fe20003f05270 */
[----:B------:R-:W-:Y:S01]  /*4d80*/  @!P1 IMAD.HI.U32 R0, R45, R12, RZ ;  /* 0x0000000c2d009227 */ /* 0x000fe200078e00ff */
[----:B------:R-:W-:Y:S01]  /*4d90*/  @!P1 ISETP.NE.AND P2, PT, R9, 0x1, PT ;  /* 0x000000010900980c */ /* 0x000fe20003f45270 */
[----:B------:R-:W-:Y:S01]  /*4da0*/  ULOP3.LUT UP0, URZ, UR48, 0x1b0, URZ, 0xc0, !UPT ;  /* 0x000001b030ff7892 */ /* 0x000fe2000f80c0ff */
[----:B------:R-:W-:Y:S01]  /*4db0*/  R2UR UR42, R21 ;  /* 0x00000000152a72ca */ /* 0x000fe200000e0000 */
[----:B------:R-:W-:Y:S01]  /*4dc0*/  @!P1 IMAD.HI.U32 R3, R43, R11, RZ ;  /* 0x0000000b2b039227 */ /* 0x000fe200078e00ff */
[----:B------:R-:W-:Y:S02]  /*4dd0*/  @!P1 SHF.R.U32.HI R0, RZ, R13, R0 ;  /* 0x0000000dff009219 */ /* 0x000fe40000011600 */
[----:B------:R-:W-:Y:S01]  /*4de0*/  R2UR UR41, R20 ;  /* 0x00000000142972ca */ /* 0x000fe200000e0000 */
[----:B------:R-:W-:Y:S01]  /*4df0*/  VIADD R107, R107, 0x1 ;  /* 0x000000016b6b7836 */ /* 0x000fe20000000000 */
[----:B------:R-:W-:Y:S02]  /*4e00*/  @!P1 SHF.R.U32.HI R2, RZ, R14, R3 ;  /* 0x0000000eff029219 */ /* 0x000fe40000011603 */
[----:B------:R-:W-:Y:S02]  /*4e10*/  @!P1 SEL R3, R45, R0, !P2 ;  /* 0x000000002d039207 */ /* 0x000fe40005000000 */
[----:B------:R-:W-:Y:S02]  /*4e20*/  @!P1 SEL R2, R43, R2, !P0 ;  /* 0x000000022b029207 */ /* 0x000fe40004000000 */
[----:B------:R-:W-:Y:S01]  /*4e30*/  @P4 SHF.R.U32.HI R98, RZ, 0x10, R17 ;  /* 0x00000010ff624819 */ /* 0x000fe20000011611 */
[----:B------:R-:W-:Y:S02]  /*4e40*/  USHF.L.U32 UR42, UR42, 0x6, URZ ;  /* 0x000000062a2a7899 */ /* 0x000fe400080006ff */
[----:B------:R-:W-:Y:S02]  /*4e50*/  @!P1 IMAD.IADD R0, R2, 0x1, -R3 ;  /* 0x0000000102009824 */ /* 0x000fe400078e0a03 */
[----:B------:R-:W-:Y:S01]  /*4e60*/  @!P1 IMAD.IADD R2, R3, 0x1, -R2 ;  /* 0x0000000103029824 */ /* 0x000fe200078e0a02 */
[----:B------:R-:W-:Y:S01]  /*4e70*/  USHF.L.U32 UR41, UR41, 0x7, URZ ;  /* 0x0000000729297899 */ /* 0x000fe200080006ff */
[----:B------:R-:W-:Y:S02]  /*4e80*/  @!P1 IMAD R45, R0, R9, R45 ;  /* 0x00000009002d9224 */ /* 0x000fe400078e022d */
[----:B------:R-:W-:Y:S01]  /*4e90*/  @!P1 IMAD R43, R2, R10, R43 ;  /* 0x0000000a022b9224 */ /* 0x000fe200078e022b */
[----:B------:R-:W-:Y:S08]  /*4ea0*/  BRA.U !UP0, `(.L_x_82) ;  /* 0x0000000108407547 */ /* 0x000ff0000b800000 */
[----:B------:R-:W1:Y:S01]  /*4eb0*/  LDCU.64 UR8, c[0x4][0x80] ;  /* 0x01001000ff0877ac */ /* 0x000e620008000a00 */
[----:B------:R-:W-:Y:S01]  /*4ec0*/  MOV R3, 0x0 ;  /* 0x0000000000037802 */ /* 0x000fe20000000f00 */
[----:B------:R-:W-:Y:S02]  /*4ed0*/  HFMA2 R12, -RZ, RZ, 0, 5.9604644775390625e-08 ;  /* 0x00000001ff0c7431 */ /* 0x000fe400000001ff */
[----:B------:R-:W-:Y:S02]  /*4ee0*/  IMAD.MOV.U32 R8, RZ, RZ, 0x70 ;  /* 0x00000070ff087424 */ /* 0x000fe400078e00ff */
[----:B------:R-:W-:Y:S01]  /*4ef0*/  IMAD.MOV.U32 R13, RZ, RZ, RZ ;  /* 0x000000ffff0d7224 */ /* 0x000fe200078e00ff */
[----:B------:R-:W2:Y:S01]  /*4f00*/  LDCU.64 UR6, c[0x4][0x88] ;  /* 0x01001100ff0677ac */ /* 0x000ea20008000a00 */
[----:B------:R-:W3:Y:S01]  /*4f10*/  LDC.64 R2, c[0x4][R3] ;  /* 0x0100000003027b82 */ /* 0x000ee20000000a00 */
[----:B------:R-:W4:Y:S01]  /*4f20*/  LDCU.64 UR4, c[0x4][0x8] ;  /* 0x01000100ff0477ac */ /* 0x000f220008000a00 */
[----:B-1----:R-:W-:Y:S01]  /*4f30*/  MOV R5, UR9 ;  /* 0x0000000900057c02 */ /* 0x002fe20008000f00 */
[----:B------:R-:W-:Y:S01]  /*4f40*/  IMAD.U32 R4, RZ, RZ, UR8 ;  /* 0x00000008ff047e24 */ /* 0x000fe2000f8e00ff */
[----:B--2---:R-:W-:Y:S01]  /*4f50*/  MOV R7, UR7 ;  /* 0x0000000700077c02 */ /* 0x004fe20008000f00 */
[----:B------:R-:W-:Y:S01]  /*4f60*/  IMAD.U32 R6, RZ, RZ, UR6 ;  /* 0x00000006ff067e24 */ /* 0x000fe2000f8e00ff */
[----:B----4-:R-:W-:Y:S01]  /*4f70*/  MOV R11, UR5 ;  /* 0x00000005000b7c02 */ /* 0x010fe20008000f00 */
[----:B------:R-:W-:Y:S02]  /*4f80*/  IMAD.U32 R10, RZ, RZ, UR4 ;  /* 0x00000004ff0a7e24 */ /* 0x000fe4000f8e00ff */
[----:B------:R-:W-:Y:S07]  /*4f90*/  LEPC R20, `(.L_x_82) ;  /* 0x000000001014794e */ /* 0x000fee0000000000 */
[----:B---3-5:R-:W-:Y:S05]  /*4fa0*/  CALL.ABS.NOINC R2 ;  /* 0x0000000002007343 */ /* 0x028fea0003c00000 */
.L_x_82:
[----:B------:R-:W-:Y:S01]  /*4fb0*/  LOP3.LUT P0, RZ, R104, 0x1b0, RZ, 0xc0, !PT ;  /* 0x000001b068ff7812 */ /* 0x000fe2000780c0ff */
[----:B------:R-:W-:Y:S11]  /*4fc0*/  BSSY.RECONVERGENT B6, `(.L_x_83) ;  /* 0x0000013000067945 */ /* 0x000ff60003800200 */
[----:B------:R-:W-:Y:S01]  /*4fd0*/  @!UPT UIADD3 URZ, UPT, UPT, URZ, URZ, URZ ;  /* 0x000000fffffff290 */ /* 0x000fe2000fffe0ff */
[----:B------:R-:W-:Y:S05]  /*4fe0*/  @!P0 BRA `(.L_x_84) ;  /* 0x0000000000408947 */ /* 0x000fea0003800000 */
        /* <DEDUP_REMOVED lines=16> */
.L_x_84:
[----:B------:R-:W-:Y:S05]  /*50f0*/  BSYNC.RECONVERGENT B6 ;  /* 0x0000000000067941 */ /* 0x000fea0003800200 */
.L_x_83:
[----:B------:R-:W-:Y:S01]  /*5100*/  ISETP.NE.U32.AND P4, PT, R86, RZ, PT ;  /* 0x000000ff5600720c */ /* 0x000fe20003f85070 */
[----:B------:R-:W-:Y:S01]  /*5110*/  UISETP.NE.AND UP2, UPT, UR50, URZ, UPT ;  /* 0x000000ff3200728c */ /* 0x000fe2000bf45270 */
[----:B------:R-:W-:Y:S01]  /*5120*/  ISETP.NE.U32.AND P2, PT, RZ, UR38, PT ;  /* 0x00000026ff007c0c */ /* 0x000fe2000bf45070 */
[----:B------:R-:W-:Y:S01]  /*5130*/  UISETP.NE.U32.AND UP1, UPT, UR44, URZ, UPT ;  /* 0x000000ff2c00728c */ /* 0x000fe2000bf25070 */
[----:B------:R-:W-:Y:S01]  /*5140*/  ISETP.NE.AND.EX P4, PT, R87, RZ, PT, P4 ;  /* 0x000000ff5700720c */ /* 0x000fe20003f85340 */
[----:B------:R-:W-:Y:S01]  /*5150*/  UPLOP3.LUT UP0, UPT, UPT, UPT, UPT, 0x40, 0x4 ;  /* 0x000000000004789c */ /* 0x000fe20003f0e870 */
[----:B------:R-:W-:Y:S01]  /*5160*/  ISETP.NE.AND.EX P2, PT, RZ, UR39, PT, P2 ;  /* 0x00000027ff007c0c */ /* 0x000fe2000bf45320 */
[----:B------:R-:W-:Y:S01]  /*5170*/  UISETP.NE.AND.EX UP1, UPT, UR45, URZ, UPT, UP1 ;  /* 0x000000ff2d00728c */ /* 0x000fe2000bf25310 */
[----:B------:R-:W-:Y:S04]  /*5180*/  PLOP3.LUT P1, PT, PT, PT, UP2, 0x80, 0x8 ;  /* 0x000000000008781c */ /* 0x000fe80003f2f028 */
[----:B------:R-:W-:Y:S06]  /*5190*/  @UP2 UPLOP3.LUT UP0, UPT, UPT, UPT, UP1, 0x80, 0x8 ;  /* 0x000000000008289c */ /* 0x000fec0003f0f010 */
[----:B------:R-:W-:Y:S01]  /*51a0*/  PLOP3.LUT P0, PT, PT, PT, UP0, 0x80, 0x8 ;  /* 0x000000000008781c */ /* 0x000fe20003f0f008 */
[----:B------:R-:W-:Y:S01]  /*51b0*/  @!UPT UIADD3 URZ, UPT, UPT, URZ, URZ, URZ ;  /* 0x000000fffffff290 */ /* 0x000fe2000fffe0ff */
[----:B------:R-:W-:Y:S11]  /*51c0*/  BRA.U !UP1, `(.L_x_85) ;  /* 0x0000000109387547 */ /* 0x000ff6000b800000 */
[----:B------:R-:W-:Y:S01]  /*51d0*/  UISETP.NE.U32.AND UP0, UPT, UR38, URZ, UPT ;  /* 0x000000ff2600728c */ /* 0x000fe2000bf05070 */
[----:B------:R-:W-:Y:S02]  /*51e0*/  HFMA2 R0, -RZ, RZ, 0, 5.9604644775390625e-08 ;  /* 0x00000001ff007431 */ /* 0x000fe400000001ff */
[----:B------:R-:W-:Y:S01]  /*51f0*/  IMAD.MOV.U32 R91, RZ, RZ, 0x1 ;  /* 0x00000001ff5b7424 */ /* 0x000fe200078e00ff */
[----:B------:R-:W-:Y:S06]  /*5200*/  UISETP.NE.AND.EX UP0, UPT, UR39, URZ, UPT, UP0 ;  /* 0x000000ff2700728c */ /* 0x000fec000bf05300 */
[----:B------:R-:W-:Y:S05]  /*5210*/  PLOP3.LUT P3, PT, PT, PT, UP0, 0x80, 0x8 ;  /* 0x000000000008781c */ /* 0x000fea0003f6f008 */
[----:B------:R-:W1:Y:S01]  /*5220*/  @UP0 LDCU.64 UR6, c[0x0][0x888] ;  /* 0x00011100ff0607ac */ /* 0x000e620008000a00 */
[----:B------:R-:W-:Y:S07]  /*5230*/  @UP0 UIMAD UR4, UR36, UR44, URZ ;  /* 0x0000002c240402a4 */ /* 0x000fee000f8e02ff */
[----:B------:R-:W-:Y:S01]  /*5240*/  @!P3 PRMT R91, R0, 0x7610, R91 ;  /* 0x00007610005bb816 */ /* 0x000fe2000000005b */
[----:B-1----:R-:W-:Y:S03]  /*5250*/  @UP0 UIMAD.WIDE UR6, UR4, 0x4, UR6 ;  /* 0x00000004040608a5 */ /* 0x002fe6000f8e0206 */
[----:B------:R-:W1:Y:S03]  /*5260*/  @!UP0 LDCU UR4, c[0x0][0x880] ;  /* 0x00011000ff0487ac */ /* 0x000e660008000800 */
[----:B------:R-:W-:Y:S01]  /*5270*/  IMAD.U32 R2, RZ, RZ, UR6 ;  /* 0x00000006ff027e24 */ /* 0x000fe2000f8e00ff */
[----:B------:R-:W-:Y:S05]  /*5280*/  MOV R3, UR7 ;  /* 0x0000000700037c02 */ /* 0x000fea0008000f00 */
[----:B-----5:R2:W5:Y:S02]  /*5290*/  @P3 LDG.E R50, desc[UR46][R2.64] ;  /* 0x0000002e02323981 */ /* 0x020564000c1e1900 */
[----:B-12---:R-:W-:Y:S02]  /*52a0*/  @!P3 IMAD.U32 R50, RZ, RZ, UR4 ;  /* 0x00000004ff32be24 */ /* 0x006fe4000f8e00ff */
.L_x_85:
[----:B------:R-:W-:Y:S05]  /*52b0*/  @!P4 BRA `(.L_x_86) ;  /* 0x000000000020c947 */ /* 0x000fea0003800000 */
[----:B------:R-:W-:Y:S04]  /*52c0*/  ISETP.NE.U32.AND P3, PT, R84, RZ, PT ;  /* 0x000000ff5400720c */ /* 0x000fe80003f65070 */
[----:B------:R-:W-:Y:S11]  /*52d0*/  ISETP.NE.AND.EX P3, PT, R85, RZ, PT, P3 ;  /* 0x000000ff5500720c */ /* 0x000ff60003f65330 */
[----:B------:R-:W-:Y:S02]  /*52e0*/  @!UPT UIADD3 URZ, UPT, UPT, URZ, URZ, URZ ;  /* 0x000000fffffff290 */ /* 0x000fe4000fffe0ff */
[----:B------:R-:W1:Y:S01]  /*52f0*/  @P3 LDC.64 R2, c[0x0][0x8a8] ;  /* 0x00022a00ff023b82 */ /* 0x000e620000000a00 */
[----:B------:R-:W-:Y:S04]  /*5300*/  @P3 IMAD R0, R86, UR36, RZ ;  /* 0x0000002456003c24 */ /* 0x000fe8000f8e02ff */
[----:B-1----:R-:W-:Y:S05]  /*5310*/  @P3 IMAD.WIDE R2, R0, 0x4, R2 ;  /* 0x0000000400023825 */ /* 0x002fea00078e0202 */
[----:B-----5:R1:W5:Y:S02]  /*5320*/  @P3 LDG.E R47, desc[UR46][R2.64] ;  /* 0x0000002e022f3981 */ /* 0x020364000c1e1900 */
[----:B-1----:R-:W2:Y:S02]  /*5330*/  @!P3 LDC R47, c[0x0][0x8a0] ;  /* 0x00022800ff2fbb82 */ /* 0x002ea40000000800 */
.L_x_86:
[----:B-----5:R-:W-:Y:S01]  /*5340*/  ISETP.NE.AND P4, PT, R50, RZ, PT ;  /* 0x000000ff3200720c */ /* 0x020fe20003f85270 */
[----:B------:R-:W-:Y:S01]  /*5350*/  BSSY B1, `(.L_x_87) ;  /* 0x0000042000017945 */ /* 0x000fe20003800000 */
[----:B------:R-:W-:Y:S01]  /*5360*/  SEL R9, RZ, 0xffffffff, P2 ;  /* 0xffffffffff097807 */ /* 0x000fe20001000000 */
[----:B------:R-:W-:Y:S01]  /*5370*/  IMAD.MOV.U32 R55, RZ, RZ, 0x1 ;  /* 0x00000001ff377424 */ /* 0x000fe200078e00ff */
[----:B------:R-:W-:Y:S02]  /*5380*/  LOP3.LUT P3, RZ, R91, 0xff, RZ, 0xc0, !PT ;  /* 0x000000ff5bff7812 */ /* 0x000fe4000786c0ff */
[----:B------:R-:W-:Y:S02]  /*5390*/  CS2R R62, SRZ ;  /* 0x00000000003e7805 */ /* 0x000fe4000001ff00 */
[----:B------:R-:W-:Y:S02]  /*53a0*/  @P1 SEL R2, RZ, 0xffffffff, P4 ;  /* 0xffffffffff021807 */ /* 0x000fe40002000000 */
[----:B------:R-:W-:Y:S02]  /*53b0*/  CS2R R60, SRZ ;  /* 0x00000000003c7805 */ /* 0x000fe4000001ff00 */
[----:B------:R-:W-:Y:S02]  /*53c0*/  LEA R0, R100, UR49, 0x3 ;  /* 0x0000003164007c11 */ /* 0x000fe4000f8e18ff */
[----:B------:R-:W-:Y:S02]  /*53d0*/  CS2R R58, SRZ ;  /* 0x00000000003a7805 */ /* 0x000fe4000001ff00 */
[----:B------:R-:W-:Y:S02]  /*53e0*/  @P0 SEL R2, R9, R2, !P3 ;  /* 0x0000000209020207 */ /* 0x000fe40005800000 */
[----:B------:R-:W-:Y:S02]  /*53f0*/  CS2R R56, SRZ ;  /* 0x0000000000387805 */ /* 0x000fe4000001ff00 */
[----:B------:R-:W-:Y:S02]  /*5400*/  LEA R108, R44, UR49, 0x3 ;  /* 0x000000312c6c7c11 */ /* 0x000fe4000f8e18ff */
[----:B------:R-:W-:Y:S02]  /*5410*/  @P1 LOP3.LUT R2, R2, 0x1, RZ, 0xc0, !PT ;  /* 0x0000000102021812 */ /* 0x000fe400078ec0ff */
[----:B------:R-:W-:Y:S02]  /*5420*/  SHF.L.U32 R7, R102, 0x1f, RZ ;  /* 0x0000001f66077819 */ /* 0x000fe400000006ff */
[----:B------:R-:W-:Y:S02]  /*5430*/  ISETP.NE.U32.OR P6, PT, R2, 0x1, !P1 ;  /* 0x000000010200780c */ /* 0x000fe40004fc5470 */
[----:B------:R-:W-:Y:S02]  /*5440*/  PLOP3.LUT P2, PT, PT, PT, UP1, 0x80, 0x8 ;  /* 0x000000000008781c */ /* 0x000fe40003f4f018 */
[C---:B------:R-:W-:Y:S02]  /*5450*/  LEA.HI R5, R44.reuse, R44, RZ, 0x1 ;  /* 0x0000002c2c057211 */ /* 0x040fe400078f08ff */
[----:B------:R-:W-:Y:S02]  /*5460*/  SEL R2, RZ, 0xffffffff, P4 ;  /* 0xffffffffff027807 */ /* 0x000fe40002000000 */
[----:B------:R-:W-:Y:S01]  /*5470*/  P2R R64, PR, RZ, 0x40 ;  /* 0x00000040ff407803 */ /* 0x000fe20000000000 */
[C---:B------:R-:W-:Y:S01]  /*5480*/  IMAD.SHL.U32 R3, R5.reuse, 0x40, RZ ;  /* 0x0000004005037824 */ /* 0x040fe200078e00ff */
[----:B------:R-:W-:Y:S03]  /*5490*/  LOP3.LUT R5, R5, 0xffe, RZ, 0xc0, !PT ;  /* 0x00000ffe05057812 */ /* 0x000fe600078ec0ff */
[----:B------:R-:W-:Y:S02]  /*54a0*/  @P6 SHF.L.U32 R11, R99, 0x1f, RZ ;  /* 0x0000001f630b6819 */ /* 0x000fe400000006ff */
[----:B------:R-:W-:Y:S01]  /*54b0*/  @P2 SEL R2, R9, R2, !P3 ;  /* 0x0000000209022207 */ /* 0x000fe20005800000 */
[----:B------:R-:W-:Y:S01]  /*54c0*/  IMAD.IADD R48, R44, 0x1, -R5 ;  /* 0x000000012c307824 */ /* 0x000fe200078e0a05 */
[----:B------:R-:W1:Y:S01]  /*54d0*/  @P6 SYNCS.PHASECHK.TRANS64.TRYWAIT P1, [R0+URZ+0x50], R11 ;  /* 0x0000500b000065a7 */ /* 0x000e6200080211ff */
[----:B------:R-:W-:Y:S02]  /*54e0*/  LOP3.LUT R3, R3, 0xffffff80, RZ, 0xc0, !PT ;  /* 0xffffff8003037812 */ /* 0x000fe400078ec0ff */
[----:B------:R-:W-:Y:S03]  /*54f0*/  LOP3.LUT R2, R2, 0x1, RZ, 0xc0, !PT ;  /* 0x0000000102027812 */ /* 0x000fe600078ec0ff */
[----:B------:R-:W-:Y:S01]  /*5500*/  IMAD.IADD R3, R46, 0x1, R3 ;  /* 0x000000012e037824 */ /* 0x000fe200078e0203 */
[----:B------:R-:W-:Y:S03]  /*5510*/  ISETP.NE.U32.AND P5, PT, R2, 0x1, PT ;  /* 0x000000010200780c */ /* 0x000fe60003fa5070 */
[----:B------:R-:W-:Y:S01]  /*5520*/  IMAD R48, R48, 0x100000, R3 ;  /* 0x0010000030307824 */ /* 0x000fe200078e0203 */
[----:B------:R-:W-:Y:S01]  /*5530*/  P2R R72, PR, RZ, 0x20 ;  /* 0x00000020ff487803 */ /* 0x000fe20000000000 */
[----:B------:R3:W4:Y:S01]  /*5540*/  SYNCS.PHASECHK.TRANS64.TRYWAIT P0, [R108+URZ+0xa0], R7 ;  /* 0x0000a0076c0075a7 */ /* 0x00072200080011ff */
[----:B-1----:R-:W-:Y:S01]  /*5550*/  @P6 SEL R55, RZ, 0x1, !P1 ;  /* 0x00000001ff376807 */ /* 0x002fe20004800000 */
[----:B---3--:R-:W-:Y:S06]  /*5560*/  @!P6 BRA `(.L_x_88) ;  /* 0x000000000080e947 */ /* 0x008fec0003800000 */
[----:B------:R-:W-:Y:S01]  /*5570*/  @P5 IMAD R4, R100, 0x1000, R95 ;  /* 0x0000100064045824 */ /* 0x000fe200078e025f */
[----:B------:R-:W-:Y:S01]  /*5580*/  ISETP.NE.AND P1, PT, R55, RZ, PT ;  /* 0x000000ff3700720c */ /* 0x000fe20003f25270 */
[----:B------:R-:W-:Y:S01]  /*5590*/  BSSY B0, `(.L_x_89) ;  /* 0x000000b000007945 */ /* 0x000fe20003800000 */
[----:B------:R-:W-:Y:S01]  /*55a0*/  CS2R R58, SRZ ;  /* 0x00000000003a7805 */ /* 0x000fe2000001ff00 */
[----:B------:R-:W-:Y:S01]  /*55b0*/  @P5 VIADD R2, R4, UR49 ;  /* 0x0000003104025c36 */ /* 0x000fe20008000000 */
[----:B------:R-:W-:Y:S02]  /*55c0*/  CS2R R56, SRZ ;  /* 0x0000000000387805 */ /* 0x000fe4000001ff00 */
[----:B------:R-:W-:Y:S02]  /*55d0*/  CS2R R62, SRZ ;  /* 0x00000000003e7805 */ /* 0x000fe4000001ff00 */
[----:B------:R-:W-:Y:S01]  /*55e0*/  CS2R R60, SRZ ;  /* 0x00000000003c7805 */ /* 0x000fe2000001ff00 */
[----:B------:R-:W-:Y:S04]  /*55f0*/  @P5 IMAD R2, R103, -0x10, R2 ;  /* 0xfffffff067025824 */ /* 0x000fe800078e0202 */
[----:B------:R-:W-:Y:S05]  /*5600*/  @P1 BRA `(.L_x_90) ;  /* 0x00000000000c1947 */ /* 0x000fea0003800000 */
[----:B------:R-:W-:Y:S04]  /*5610*/  SHF.L.U32 R3, R99, 0x1f, RZ ;  /* 0x0000001f63037819 */ /* 0x000fe800000006ff */
[----:B------:R-:W1:Y:S02]  /*5620*/  SYNCS.PHASECHK.TRANS64.TRYWAIT P1, [R0+URZ+0x50], R3 ;  /* 0x00005003000075a7 */ /* 0x000e6400080211ff */
[----:B-1----:R-:W-:Y:S05]  /*5630*/  @!P1 BRA `(.L_x_91) ;  /* 0x0000002400289947 */ /* 0x002fea0003800000 */
.L_x_90:
[----:B------:R-:W-:Y:S05]  /*5640*/  BSYNC B0 ;  /* 0x0000000000007941 */ /* 0x000fea0003800000 */
.L_x_89:
[----:B------:R-:W-:Y:S01]  /*5650*/  ISETP.NE.AND P1, PT, R72, RZ, PT ;  /* 0x000000ff4800720c */ /* 0x000fe20003f25270 */
[----:B-1----:R-:W-:Y:S02]  /*5660*/  VIADD R3, R0, 0x60 ;  /* 0x0000006000037836 */ /* 0x002fe40000000000 */
[----:B------:R-:W-:Y:S02]  /*5670*/  IMAD.U32 R0, RZ, RZ, UR37 ;  /* 0x00000025ff007e24 */ /* 0x000fe4000f8e00ff */
[----:B------:R-:W-:Y:S03]  /*5680*/  VIADD R100, R100, 0x1 ;  /* 0x0000000164647836 */ /* 0x000fe60000000000 */
[----:B------:R-:W-:Y:S05]  /*5690*/  PRMT R0, R0, 0x654, R3 ;  /* 0x0000065400007816 */ /* 0x000fea0000000003 */
[----:B------:R1:W3:Y:S04]  /*56a0*/  @P1 LDS.128 R56, [R4+UR49+0x200] ;  /* 0x0002003104381984 */ /* 0x0002e80008000c00 */
[----:B------:R1:W1:Y:S01]  /*56b0*/  @P1 LDS.128 R60, [R2+0x210] ;  /* 0x00021000023c1984 */ /* 0x0002620000000c00 */
[C---:B------:R-:W-:Y:S01]  /*56c0*/  ISETP.NE.AND P1, PT, R100.reuse, 0x2, PT ;  /* 0x000000026400780c */ /* 0x040fe20003f25270 */
[----:B------:R-:W-:Y:S01]  /*56d0*/  @!PT LDS RZ, [RZ] ;  /* 0x00000000fffff984 */ /* 0x000fe20000000800 */
[----:B------:R-:W-:Y:S01]  /*56e0*/  @!PT LDS RZ, [RZ] ;  /* 0x00000000fffff984 */ /* 0x000fe20000000800 */
[----:B------:R-:W-:Y:S01]  /*56f0*/  @!PT LDS RZ, [RZ] ;  /* 0x00000000fffff984 */ /* 0x000fe20000000800 */
[----:B------:R-:W-:Y:S01]  /*5700*/  @!PT LDS RZ, [RZ] ;  /* 0x00000000fffff984 */ /* 0x000fe20000000800 */
[----:B------:R5:W-:Y:S06]  /*5710*/  MEMBAR.ALL.CTA ;  /* 0x0000000000007992 */ /* 0x000bec0000008000 */
[----:B-----5:R-:W5:Y:S01]  /*5720*/  FENCE.VIEW.ASYNC.S ;  /* 0x00000000000073c6 */ /* 0x020f620000000000 */
[----:B------:R-:W-:Y:S01]  /*5730*/  SEL R100, R100, RZ, P1 ;  /* 0x000000ff64647207 */ /* 0x000fe20000800000 */
[----:B-----5:R5:W-:Y:S02]  /*5740*/  SYNCS.ARRIVE.TRANS64.RED.A1T0 RZ, [R0+URZ], RZ ;  /* 0x000000ff00ff79a7 */ /* 0x020be400081004ff */
[----:B-----5:R-:W-:Y:S04]  /*5750*/  SEL R0, RZ, 0x1, P1 ;  /* 0x00000001ff007807 */ /* 0x020fe80000800000 */
[----:B---3--:R-:W-:Y:S02]  /*5760*/  LOP3.LUT R99, R99, R0, RZ, 0x3c, !PT ;  /* 0x0000000063637212 */ /* 0x008fe400078e3cff */
.L_x_88:
[----:B------:R-:W-:Y:S05]  /*5770*/  BSYNC B1 ;  /* 0x0000000000017941 */ /* 0x000fea0003800000 */
.L_x_87:
[----:B------:R-:W-:Y:S04]  /*5780*/  SHF.R.U32.HI R3, RZ, 0x15, R48 ;  /* 0x00000015ff037819 */ /* 0x000fe80000011630 */
[----:B------:R-:W-:Y:S01]  /*5790*/  LOP3.LUT P1, RZ, R3, 0x3, R96, 0x48, !PT ;  /* 0x0000000303ff7812 */ /* 0x000fe20007824860 */
[----:B------:R-:W-:Y:S01]  /*57a0*/  @!UPT UIADD3 URZ, UPT, UPT, URZ, URZ, URZ ;  /* 0x000000fffffff290 */ /* 0x000fe2000fffe0ff */
[----:B----4-:R-:W-:Y:S11]  /*57b0*/  @P0 BRA `(.L_x_92) ;  /* 0x0000000000080947 */ /* 0x010ff60003800000 */
[----:B------:R-:W3:Y:S02]  /*57c0*/  SYNCS.PHASECHK.TRANS64.TRYWAIT P0, [R108+URZ+0xa0], R7 ;  /* 0x0000a0076c0075a7 */ /* 0x000ee400080011ff */
[----:B---3--:R-:W-:Y:S05]  /*57d0*/  @!P0 BRA `(.L_x_93) ;  /* 0x0000002000d48947 */ /* 0x008fea0003800000 */
.L_x_92:
[----:B------:R-:W-:Y:S05]  /*57e0*/  @!P1 BRA `(.L_x_94) ;  /* 0x0000000000409947 */ /* 0x000fea0003800000 */
[----:B------:R-:W4:Y:S01]  /*57f0*/  LDCU.64 UR8, c[0x4][0x70] ;  /* 0x01000e00ff0877ac */ /* 0x000f220008000a00 */
[----:B------:R-:W-:Y:S01]  /*5800*/  MOV R3, 0x0 ;  /* 0x0000000000037802 */ /* 0x000fe20000000f00 */
[----:B------:R-:W-:Y:S02]  /*5810*/  HFMA2 R12, -RZ, RZ, 0, 5.9604644775390625e-08 ;  /* 0x00000001ff0c7431 */ /* 0x000fe400000001ff */
[----:B------:R-:W-:Y:S02]  /*5820*/  IMAD.MOV.U32 R8, RZ, RZ, 0x192 ;  /* 0x00000192ff087424 */ /* 0x000fe400078e00ff */
[----:B------:R-:W-:Y:S01]  /*5830*/  IMAD.MOV.U32 R13, RZ, RZ, RZ ;  /* 0x000000ffff0d7224 */ /* 0x000fe200078e00ff */
[----:B------:R-:W3:Y:S01]  /*5840*/  LDCU.64 UR6, c[0x4][0x78] ;  /* 0x01000f00ff0677ac */ /* 0x000ee20008000a00 */
[----:B-1----:R-:W1:Y:S01]  /*5850*/  LDC.64 R2, c[0x4][R3] ;  /* 0x0100000003027b82 */ /* 0x002e620000000a00 */
[----:B------:R-:W5:Y:S01]  /*5860*/  LDCU.64 UR4, c[0x4][0x10] ;  /* 0x01000200ff0477ac */ /* 0x000f620008000a00 */
[----:B----4-:R-:W-:Y:S01]  /*5870*/  MOV R5, UR9 ;  /* 0x0000000900057c02 */ /* 0x010fe20008000f00 */
[----:B------:R-:W-:Y:S01]  /*5880*/  IMAD.U32 R4, RZ, RZ, UR8 ;  /* 0x00000008ff047e24 */ /* 0x000fe2000f8e00ff */
[----:B---3--:R-:W-:Y:S01]  /*5890*/  MOV R7, UR7 ;  /* 0x0000000700077c02 */ /* 0x008fe20008000f00 */
[----:B------:R-:W-:Y:S01]  /*58a0*/  IMAD.U32 R6, RZ, RZ, UR6 ;  /* 0x00000006ff067e24 */ /* 0x000fe2000f8e00ff */
[----:B-----5:R-:W-:Y:S01]  /*58b0*/  MOV R11, UR5 ;  /* 0x00000005000b7c02 */ /* 0x020fe20008000f00 */
[----:B------:R-:W-:Y:S02]  /*58c0*/  IMAD.U32 R10, RZ, RZ, UR4 ;  /* 0x00000004ff0a7e24 */ /* 0x000fe4000f8e00ff */
[----:B------:R-:W-:Y:S07]  /*58d0*/  LEPC R20, `(.L_x_94) ;  /* 0x000000001014794e */ /* 0x000fee0000000000 */
[----:B-12---:R-:W-:Y:S05]  /*58e0*/  CALL.ABS.NOINC R2 ;  /* 0x0000000002007343 */ /* 0x006fea0003c00000 */
.L_x_94:
[----:B------:R-:W-:Y:S05]  /*58f0*/  WARPSYNC.ALL ;  /* 0x0000000000007948 */ /* 0x000fea0003800000 */
[----:B------:R-:W-:Y:S01]  /*5900*/  R2UR UR4, R48 ;  /* 0x00000000300472ca */ /* 0x000fe200000e0000 */
[----:B------:R-:W-:Y:S01]  /*5910*/  BSSY.RECONVERGENT B0, `(.L_x_95) ;  /* 0x00000a0000007945 */ /* 0x000fe20003800200 */
[C---:B------:R-:W-:Y:S02]  /*5920*/  SHF.L.U32 R51, R56.reuse, 0x10, RZ ;  /* 0x0000001038337819 */ /* 0x040fe400000006ff */
[C---:B------:R-:W-:Y:S02]  /*5930*/  PRMT R49, R56.reuse, 0x8880, RZ ;  /* 0x0000888038317816 */ /* 0x040fe400000000ff */
[----:B------:R-:W-:Y:S02]  /*5940*/  SHF.R.S32.HI R51, RZ, 0x18, R51 ;  /* 0x00000018ff337819 */ /* 0x000fe40000011433 */
[----:B------:R-:W-:Y:S02]  /*5950*/  SHF.L.U32 R52, R56, 0x8, RZ ;  /* 0x0000000838347819 */ /* 0x000fe400000006ff */
[C---:B------:R-:W-:Y:S02]  /*5960*/  PRMT R54, R58.reuse, 0x8880, RZ ;  /* 0x000088803a367816 */ /* 0x040fe400000000ff */
[----:B------:R-:W-:Y:S01]  /*5970*/  SHF.L.U32 R53, R58, 0x8, RZ ;  /* 0x000000083a357819 */ /* 0x000fe200000006ff */
[----:B-1-3--:R-:W-:Y:S01]  /*5980*/  LDTM.16dp32bit_t0_t15.x32 R4, tmem[UR4] ;  /* 0x00000004000479ee */ /* 0x00afe20008a80000 */
[----:B------:R-:W2:Y:S01]  /*5990*/  LDTM.16dp32bit_t16_t31.x32 R4, tmem[UR4+0x20] ;  /* 0x00002004000479ee */ /* 0x000ea20008aa0000 */
[----:B------:R-:W-:Y:S02]  /*59a0*/  ISETP.NE.AND P6, PT, R64, RZ, PT ;  /* 0x000000ff4000720c */ /* 0x000fe40003fc5270 */
[----:B------:R-:W-:Y:S02]  /*59b0*/  IADD3 R74, PT, PT, R95, UR49, RZ ;  /* 0x000000315f4a7c10 */ /* 0x000fe4000fffe0ff */
[----:B------:R-:W-:Y:S02]  /*59c0*/  SHF.L.U32 R73, R97, 0x4, RZ ;  /* 0x0000000461497819 */ /* 0x000fe400000006ff */
[----:B------:R-:W-:Y:S02]  /*59d0*/  SHF.R.S32.HI R53, RZ, 0x18, R53 ;  /* 0x00000018ff357819 */ /* 0x000fe40000011435 */
[----:B------:R-:W-:Y:S02]  /*59e0*/  IADD3 R112, PT, PT, R74, R73, RZ ;  /* 0x000000494a707210 */ /* 0x000fe40007ffe0ff */
[----:B------:R-:W-:Y:S01]  /*59f0*/  ISETP.NE.AND P0, PT, R105, RZ, PT ;  /* 0x000000ff6900720c */ /* 0x000fe20003f05270 */
[C---:B--2---:R-:W-:Y:S02]  /*5a00*/  IMAD R0, R47.reuse, R4, RZ ;  /* 0x000000042f007224 */ /* 0x044fe400078e02ff */
[----:B------:R-:W-:Y:S02]  /*5a10*/  IMAD R2, R47, R5, RZ ;  /* 0x000000052f027224 */ /* 0x000fe400078e02ff */
[----:B------:R-:W-:Y:S01]  /*5a20*/  IMAD R0, R49, R50, R0 ;  /* 0x0000003231007224 */ /* 0x000fe200078e0200 */
[----:B------:R-:W-:Y:S01]  /*5a30*/  SHF.R.S32.HI R49, RZ, 0x18, R52 ;  /* 0x00000018ff317819 */ /* 0x000fe20000011434 */
[----:B------:R-:W-:Y:S01]  /*5a40*/  IMAD R3, R47, R6, RZ ;  /* 0x000000062f037224 */ /* 0x000fe200078e02ff */
[----:B------:R-:W-:Y:S01]  /*5a50*/  SHF.L.U32 R52, R57, 0x10, RZ ;  /* 0x0000001039347819 */ /* 0x000fe200000006ff */
[-C--:B------:R-:W-:Y:S01]  /*5a60*/  IMAD R2, R51, R50.reuse, R2 ;  /* 0x0000003233027224 */ /* 0x080fe200078e0202 */
[----:B------:R-:W-:Y:S01]  /*5a70*/  SHF.R.S32.HI R51, RZ, 0x18, R56 ;  /* 0x00000018ff337819 */ /* 0x000fe20000011438 */
[----:B------:R-:W-:Y:S02]  /*5a80*/  IMAD R7, R47, R7, RZ ;  /* 0x000000072f077224 */ /* 0x000fe400078e02ff */
[-C--:B------:R-:W-:Y:S01]  /*5a90*/  IMAD R3, R49, R50.reuse, R3 ;  /* 0x0000003231037224 */ /* 0x080fe200078e0203 */
[----:B------:R-:W-:Y:S01]  /*5aa0*/  PRMT R49, R57, 0x8880, RZ ;  /* 0x0000888039317816 */ /* 0x000fe200000000ff */
[----:B------:R-:W-:Y:S01]  /*5ab0*/  IMAD R7, R51, R50, R7 ;  /* 0x0000003233077224 */ /* 0x000fe200078e0207 */
[----:B------:R-:W-:Y:S01]  /*5ac0*/  SHF.R.S32.HI R51, RZ, 0x18, R52 ;  /* 0x00000018ff337819 */ /* 0x000fe20000011434 */
[----:B------:R-:W-:Y:S02]  /*5ad0*/  IMAD R4, R47, R8, RZ ;  /* 0x000000082f047224 */ /* 0x000fe400078e02ff */
[----:B------:R-:W-:Y:S01]  /*5ae0*/  IMAD.SHL.U32 R52, R57, 0x100, RZ ;  /* 0x0000010039347824 */ /* 0x000fe200078e00ff */
[----:B------:R-:W-:Y:S01]  /*5af0*/  I2IP.S8.S32.SAT R65, R7, R3, RZ ;  /* 0x0000000307417239 */ /* 0x000fe200000014ff */
[----:B------:R-:W-:Y:S02]  /*5b00*/  IMAD R5, R47, R9, RZ ;  /* 0x000000092f057224 */ /* 0x000fe400078e02ff */
[----:B------:R-:W-:Y:S01]  /*5b10*/  IMAD R4, R49, R50, R4 ;  /* 0x0000003231047224 */ /* 0x000fe200078e0204 */
[----:B------:R-:W-:Y:S01]  /*5b20*/  SHF.R.S32.HI R49, RZ, 0x18, R52 ;  /* 0x00000018ff317819 */ /* 0x000fe20000011434 */
[----:B------:R-:W-:Y:S01]  /*5b30*/  IMAD R6, R47, R10, RZ ;  /* 0x0000000a2f067224 */ /* 0x000fe200078e02ff */
[----:B------:R-:W-:Y:S01]  /*5b40*/  I2IP.S8.S32.SAT R64, R2, R0, R65 ;  /* 0x0000000002407239 */ /* 0x000fe20000001441 */
[-C--:B------:R-:W-:Y:S01]  /*5b50*/  IMAD R5, R51, R50.reuse, R5 ;  /* 0x0000003233057224 */ /* 0x080fe200078e0205 */
[----:B------:R-:W-:Y:S01]  /*5b60*/  SHF.L.U32 R52, R58, 0x10, RZ ;  /* 0x000000103a347819 */ /* 0x000fe200000006ff */
[----:B------:R-:W-:Y:S01]  /*5b70*/  IMAD R11, R47, R11, RZ ;  /* 0x0000000b2f0b7224 */ /* 0x000fe200078e02ff */
[----:B------:R-:W-:Y:S01]  /*5b80*/  SHF.R.S32.HI R51, RZ, 0x18, R57 ;  /* 0x00000018ff337819 */ /* 0x000fe20000011439 */
[----:B------:R-:W-:Y:S01]  /*5b90*/  IMAD R6, R49, R50, R6 ;  /* 0x0000003231067224 */ /* 0x000fe200078e0206 */
[----:B------:R-:W-:Y:S01]  /*5ba0*/  SHF.R.S32.HI R52, RZ, 0x18, R52 ;  /* 0x00000018ff347819 */ /* 0x000fe20000011434 */
[C---:B------:R-:W-:Y:S02]  /*5bb0*/  IMAD R8, R47.reuse, R12, RZ ;  /* 0x0000000c2f087224 */ /* 0x040fe400078e02ff */
[----:B------:R-:W-:Y:S02]  /*5bc0*/  IMAD.MOV.U32 R49, RZ, RZ, R54 ;  /* 0x000000ffff317224 */ /* 0x000fe400078e0036 */
[----:B------:R-:W-:Y:S02]  /*5bd0*/  IMAD R9, R47, R13, RZ ;  /* 0x0000000d2f097224 */ /* 0x000fe400078e02ff */
[----:B------:R-:W-:Y:S01]  /*5be0*/  IMAD R11, R51, R50, R11 ;  /* 0x00000032330b7224 */ /* 0x000fe200078e020b */
[----:B------:R-:W-:Y:S01]  /*5bf0*/  SHF.R.S32.HI R51, RZ, 0x18, R58 ;  /* 0x00000018ff337819 */ /* 0x000fe2000001143a */
[----:B------:R-:W-:Y:S02]  /*5c00*/  IMAD R10, R47, R14, RZ ;  /* 0x0000000e2f0a7224 */ /* 0x000fe400078e02ff */
[----:B------:R-:W-:Y:S01]  /*5c10*/  IMAD R8, R49, R50, R8 ;  /* 0x0000003231087224 */ /* 0x000fe200078e0208 */
[----:B------:R-:W-:Y:S01]  /*5c20*/  I2IP.S8.S32.SAT R65, R11, R6, RZ ;  /* 0x000000060b417239 */ /* 0x000fe200000014ff */
[----:B------:R-:W-:Y:S01]  /*5c30*/  IMAD R15, R47, R15, RZ ;  /* 0x0000000f2f0f7224 */ /* 0x000fe200078e02ff */
[----:B------:R-:W-:Y:S01]  /*5c40*/  PRMT R49, R59, 0x8880, RZ ;  /* 0x000088803b317816 */ /* 0x000fe200000000ff */
[----:B------:R-:W-:Y:S01]  /*5c50*/  IMAD R9, R52, R50, R9 ;  /* 0x0000003234097224 */ /* 0x000fe200078e0209 */
[----:B------:R-:W-:Y:S01]  /*5c60*/  I2IP.S8.S32.SAT R65, R5, R4, R65 ;  /* 0x0000000405417239 */ /* 0x000fe20000001441 */
[-C--:B------:R-:W-:Y:S01]  /*5c70*/  IMAD R10, R53, R50.reuse, R10 ;  /* 0x00000032350a7224 */ /* 0x080fe200078e020a */
[----:B------:R-:W-:Y:S01]  /*5c80*/  SHF.L.U32 R53, R59, 0x8, RZ ;  /* 0x000000083b357819 */ /* 0x000fe200000006ff */
[----:B------:R-:W-:Y:S01]  /*5c90*/  IMAD R15, R51, R50, R15 ;  /* 0x00000032330f7224 */ /* 0x000fe200078e020f */
[----:B------:R-:W-:Y:S01]  /*5ca0*/  SHF.L.U32 R51, R59, 0x10, RZ ;  /* 0x000000103b337819 */ /* 0x000fe200000006ff */
[C---:B------:R-:W-:Y:S01]  /*5cb0*/  IMAD R12, R47.reuse, R16, RZ ;  /* 0x000000102f0c7224 */ /* 0x040fe200078e02ff */
[----:B------:R-:W-:Y:S01]  /*5cc0*/  SHF.R.S32.HI R53, RZ, 0x18, R53 ;  /* 0x00000018ff357819 */ /* 0x000fe20000011435 */
[C---:B------:R-:W-:Y:S01]  /*5cd0*/  IMAD R13, R47.reuse, R17, RZ ;  /* 0x000000112f0d7224 */ /* 0x040fe200078e02ff */
[----:B------:R-:W-:Y:S01]  /*5ce0*/  SHF.R.S32.HI R51, RZ, 0x18, R51 ;  /* 0x00000018ff337819 */ /* 0x000fe20000011433 */
[----:B------:R-:W-:Y:S01]  /*5cf0*/  IMAD R14, R47, R18, RZ ;  /* 0x000000122f0e7224 */ /* 0x000fe200078e02ff */
[----:B------:R-:W-:Y:S01]  /*5d00*/  I2IP.S8.S32.SAT R66, R15, R10, RZ ;  /* 0x0000000a0f427239 */ /* 0x000fe200000014ff */
[----:B------:R-:W-:Y:S01]  /*5d10*/  IMAD R12, R49, R50, R12 ;  /* 0x00000032310c7224 */ /* 0x000fe200078e020c */
[----:B------:R-:W-:Y:S01]  /*5d20*/  SHF.R.S32.HI R49, RZ, 0x18, R59 ;  /* 0x00000018ff317819 */ /* 0x000fe2000001143b */
[----:B------:R-:W-:Y:S01]  /*5d30*/  IMAD R19, R47, R19, RZ ;  /* 0x000000132f137224 */ /* 0x000fe200078e02ff */
[----:B------:R-:W-:Y:S01]  /*5d40*/  I2IP.S8.S32.SAT R66, R9, R8, R66 ;  /* 0x0000000809427239 */ /* 0x000fe20000001442 */
[-C--:B------:R-:W-:Y:S01]  /*5d50*/  IMAD R13, R51, R50.reuse, R13 ;  /* 0x00000032330d7224 */ /* 0x080fe200078e020d */
[C---:B------:R-:W-:Y:S01]  /*5d60*/  PRMT R51, R60.reuse, 0x8880, RZ ;  /* 0x000088803c337816 */ /* 0x040fe200000000ff */
[-C--:B------:R-:W-:Y:S01]  /*5d70*/  IMAD R14, R53, R50.reuse, R14 ;  /* 0x00000032350e7224 */ /* 0x080fe200078e020e */
[----:B------:R-:W-:Y:S01]  /*5d80*/  PRMT R53, R61, 0x8880, RZ ;  /* 0x000088803d357816 */ /* 0x000fe200000000ff */
[----:B------:R-:W-:Y:S01]  /*5d90*/  IMAD R19, R49, R50, R19 ;  /* 0x0000003231137224 */ /* 0x000fe200078e0213 */
[----:B------:R-:W-:Y:S01]  /*5da0*/  MOV R49, R51 ;  /* 0x0000003300317202 */ /* 0x000fe20000000f00 */
[----:B------:R-:W-:Y:S02]  /*5db0*/  IMAD R16, R47, R20, RZ ;  /* 0x000000142f107224 */ /* 0x000fe400078e02ff */
[C---:B------:R-:W-:Y:S01]  /*5dc0*/  IMAD.U32 R52, R60.reuse, 0x10000, RZ ;  /* 0x000100003c347824 */ /* 0x040fe200078e00ff */
[----:B------:R-:W-:Y:S01]  /*5dd0*/  I2IP.S8.S32.SAT R67, R19, R14, RZ ;  /* 0x0000000e13437239 */ /* 0x000fe200000014ff */
[----:B------:R-:W-:Y:S01]  /*5de0*/  IMAD R16, R49, R50, R16 ;  /* 0x0000003231107224 */ /* 0x000fe200078e0210 */
[----:B------:R-:W-:Y:S01]  /*5df0*/  SHF.L.U32 R49, R60, 0x8, RZ ;  /* 0x000000083c317819 */ /* 0x000fe200000006ff */
[C---:B------:R-:W-:Y:S01]  /*5e00*/  IMAD R17, R47.reuse, R21, RZ ;  /* 0x000000152f117224 */ /* 0x040fe200078e02ff */
[----:B------:R-:W-:Y:S01]  /*5e10*/  SHF.R.S32.HI R51, RZ, 0x18, R52 ;  /* 0x00000018ff337819 */ /* 0x000fe20000011434 */
[C---:B------:R-:W-:Y:S01]  /*5e20*/  IMAD R18, R47.reuse, R22, RZ ;  /* 0x000000162f127224 */ /* 0x040fe200078e02ff */
[----:B------:R-:W-:Y:S01]  /*5e30*/  SHF.R.S32.HI R49, RZ, 0x18, R49 ;  /* 0x00000018ff317819 */ /* 0x000fe20000011431 */
[----:B------:R-:W-:Y:S01]  /*5e40*/  IMAD R23, R47, R23, RZ ;  /* 0x000000172f177224 */ /* 0x000fe200078e02ff */
[----:B------:R-:W-:Y:S01]  /*5e50*/  I2IP.S8.S32.SAT R67, R13, R12, R67 ;  /* 0x0000000c0d437239 */ /* 0x000fe20000001443 */
[----:B------:R-:W-:Y:S01]  /*5e60*/  IMAD R17, R51, R50, R17 ;  /* 0x0000003233117224 */ /* 0x000fe200078e0211 */
[C---:B------:R-:W-:Y:S01]  /*5e70*/  SHF.L.U32 R52, R61.reuse, 0x10, RZ ;  /* 0x000000103d347819 */ /* 0x040fe200000006ff */
[----:B------:R-:W-:Y:S01]  /*5e80*/  IMAD.SHL.U32 R54, R61, 0x100, RZ ;  /* 0x000001003d367824 */ /* 0x000fe200078e00ff */
[----:B------:R-:W-:Y:S01]  /*5e90*/  SHF.R.S32.HI R51, RZ, 0x18, R60 ;  /* 0x00000018ff337819 */ /* 0x000fe2000001143c */
[----:B------:R-:W-:Y:S01]  /*5ea0*/  IMAD R20, R47, R24, RZ ;  /* 0x000000182f147224 */ /* 0x000fe200078e02ff */
[----:B------:R1:W-:Y:S01]  /*5eb0*/  STS.128 [R95+UR49+0x2200], R64 ;  /* 0x002200405f007988 */ /* 0x0003e20008000c31 */
[-C--:B------:R-:W-:Y:S01]  /*5ec0*/  IMAD R18, R49, R50.reuse, R18 ;  /* 0x0000003231127224 */ /* 0x080fe200078e0212 */
[----:B------:R-:W-:Y:S01]  /*5ed0*/  SHF.R.S32.HI R52, RZ, 0x18, R52 ;  /* 0x00000018ff347819 */ /* 0x000fe20000011434 */
[----:B------:R-:W-:Y:S01]  /*5ee0*/  IMAD R21, R47, R25, RZ ;  /* 0x000000192f157224 */ /* 0x000fe200078e02ff */
[----:B------:R-:W-:Y:S01]  /*5ef0*/  SHF.R.S32.HI R49, RZ, 0x18, R54 ;  /* 0x00000018ff317819 */ /* 0x000fe20000011436 */
[----:B------:R-:W-:Y:S01]  /*5f00*/  IMAD R23, R51, R50, R23 ;  /* 0x0000003233177224 */ /* 0x000fe200078e0217 */
[----:B------:R-:W-:Y:S01]  /*5f10*/  SHF.R.S32.HI R51, RZ, 0x18, R61 ;  /* 0x00000018ff337819 */ /* 0x000fe2000001143d */
[----:B------:R-:W-:Y:S01]  /*5f20*/  IMAD R22, R47, R26, RZ ;  /* 0x0000001a2f167224 */ /* 0x000fe200078e02ff */
[----:B------:R-:W-:Y:S01]  /*5f30*/  SHF.R.S32.HI R54, RZ, 0x18, R63 ;  /* 0x00000018ff367819 */ /* 0x000fe2000001143f */
[----:B------:R-:W-:Y:S01]  /*5f40*/  IMAD R20, R53, R50, R20 ;  /* 0x0000003235147224 */ /* 0x000fe200078e0214 */
[----:B------:R-:W-:Y:S01]  /*5f50*/  I2IP.S8.S32.SAT R68, R23, R18, RZ ;  /* 0x0000001217447239 */ /* 0x000fe200000014ff */
[----:B------:R-:W-:Y:S01]  /*5f60*/  IMAD R27, R47, R27, RZ ;  /* 0x0000001b2f1b7224 */ /* 0x000fe200078e02ff */
[----:B------:R-:W-:Y:S01]  /*5f70*/  SHF.L.U32 R53, R62, 0x8, RZ ;  /* 0x000000083e357819 */ /* 0x000fe200000006ff */
[-C--:B------:R-:W-:Y:S01]  /*5f80*/  IMAD R21, R52, R50.reuse, R21 ;  /* 0x0000003234157224 */ /* 0x080fe200078e0215 */
[C---:B------:R-:W-:Y:S01]  /*5f90*/  SHF.L.U32 R52, R62.reuse, 0x10, RZ ;  /* 0x000000103e347819 */ /* 0x040fe200000006ff */
[----:B------:R-:W-:Y:S01]  /*5fa0*/  IMAD R22, R49, R50, R22 ;  /* 0x0000003231167224 */ /* 0x000fe200078e0216 */
[----:B------:R-:W-:Y:S01]  /*5fb0*/  PRMT R49, R62, 0x8880, RZ ;  /* 0x000088803e317816 */ /* 0x000fe200000000ff */
[----:B------:R-:W-:Y:S01]  /*5fc0*/  IMAD R24, R47, R28, RZ ;  /* 0x0000001c2f187224 */ /* 0x000fe200078e02ff */
[----:B------:R-:W-:Y:S01]  /*5fd0*/  I2IP.S8.S32.SAT R68, R17, R16, R68 ;  /* 0x0000001011447239 */ /* 0x000fe20000001444 */
[----:B------:R-:W-:Y:S01]  /*5fe0*/  IMAD R27, R51, R50, R27 ;  /* 0x00000032331b7224 */ /* 0x000fe200078e021b */
[----:B------:R-:W-:Y:S01]  /*5ff0*/  SHF.R.S32.HI R51, RZ, 0x18, R52 ;  /* 0x00000018ff337819 */ /* 0x000fe20000011434 */
[C---:B------:R-:W-:Y:S01]  /*6000*/  IMAD R25, R47.reuse, R29, RZ ;  /* 0x0000001d2f197224 */ /* 0x040fe200078e02ff */
[----:B------:R-:W-:Y:S01]  /*6010*/  SHF.R.S32.HI R53, RZ, 0x18, R53 ;  /* 0x00000018ff357819 */ /* 0x000fe20000011435 */
[----:B------:R-:W-:Y:S01]  /*6020*/  IMAD R26, R47, R30, RZ ;  /* 0x0000001e2f1a7224 */ /* 0x000fe200078e02ff */
[----:B------:R-:W-:Y:S01]  /*6030*/  I2IP.S8.S32.SAT R69, R27, R22, RZ ;  /* 0x000000161b457239 */ /* 0x000fe200000014ff */
[-C--:B------:R-:W-:Y:S01]  /*6040*/  IMAD R24, R49, R50.reuse, R24 ;  /* 0x0000003231187224 */ /* 0x080fe200078e0218 */
[----:B------:R-:W-:Y:S01]  /*6050*/  SHF.L.U32 R52, R63, 0x10, RZ ;  /* 0x000000103f347819 */ /* 0x000fe200000006ff */
[----:B------:R-:W-:Y:S01]  /*6060*/  IMAD R25, R51, R50, R25 ;  /* 0x0000003233197224 */ /* 0x000fe200078e0219 */
[----:B------:R-:W-:Y:S01]  /*6070*/  I2IP.S8.S32.SAT R69, R21, R20, R69 ;  /* 0x0000001415457239 */ /* 0x000fe20000001445 */
[----:B------:R-:W-:Y:S01]  /*6080*/  IMAD R26, R53, R50, R26 ;  /* 0x00000032351a7224 */ /* 0x000fe200078e021a */
[----:B------:R-:W-:Y:S01]  /*6090*/  SHF.R.S32.HI R49, RZ, 0x18, R62 ;  /* 0x00000018ff317819 */ /* 0x000fe2000001143e */
[----:B------:R-:W-:Y:S01]  /*60a0*/  IMAD R31, R47, R31, RZ ;  /* 0x0000001f2f1f7224 */ /* 0x000fe200078e02ff */
[C---:B------:R-:W-:Y:S01]  /*60b0*/  PRMT R51, R63.reuse, 0x8880, RZ ;  /* 0x000088803f337816 */ /* 0x040fe200000000ff */
[----:B------:R-:W-:Y:S01]  /*60c0*/  IMAD.SHL.U32 R53, R63, 0x100, RZ ;  /* 0x000001003f357824 */ /* 0x000fe200078e00ff */
[----:B------:R-:W-:Y:S01]  /*60d0*/  SHF.R.S32.HI R52, RZ, 0x18, R52 ;  /* 0x00000018ff347819 */ /* 0x000fe20000011434 */
[C---:B------:R-:W-:Y:S02]  /*60e0*/  IMAD R28, R47.reuse, R32, RZ ;  /* 0x000000202f1c7224 */ /* 0x040fe400078e02ff */
[----:B------:R-:W-:Y:S01]  /*60f0*/  IMAD R29, R47, R33, RZ ;  /* 0x000000212f1d7224 */ /* 0x000fe200078e02ff */
[----:B------:R-:W-:Y:S01]  /*6100*/  SHF.R.S32.HI R53, RZ, 0x18, R53 ;  /* 0x00000018ff357819 */ /* 0x000fe20000011435 */
[-C--:B------:R-:W-:Y:S02]  /*6110*/  IMAD R31, R49, R50.reuse, R31 ;  /* 0x00000032311f7224 */ /* 0x080fe400078e021f */
[----:B------:R-:W-:Y:S02]  /*6120*/  IMAD R28, R51, R50, R28 ;  /* 0x00000032331c7224 */ /* 0x000fe400078e021c */
[----:B------:R-:W-:Y:S01]  /*6130*/  IMAD R30, R47, R34, RZ ;  /* 0x000000222f1e7224 */ /* 0x000fe200078e02ff */
[----:B------:R-:W-:Y:S01]  /*6140*/  I2IP.S8.S32.SAT R75, R31, R26, RZ ;  /* 0x0000001a1f4b7239 */ /* 0x000fe200000014ff */
[----:B------:R-:W-:Y:S02]  /*6150*/  IMAD R29, R52, R50, R29 ;  /* 0x00000032341d7224 */ /* 0x000fe400078e021d */
[----:B------:R-:W-:Y:S01]  /*6160*/  IMAD R35, R47, R35, RZ ;  /* 0x000000232f237224 */ /* 0x000fe200078e02ff */
[----:B------:R-:W-:Y:S01]  /*6170*/  I2IP.S8.S32.SAT R70, R25, R24, R75 ;  /* 0x0000001819467239 */ /* 0x000fe2000000144b */
[-C--:B------:R-:W-:Y:S01]  /*6180*/  IMAD R30, R53, R50.reuse, R30 ;  /* 0x00000032351e7224 */ /* 0x080fe200078e021e */
[----:B------:R-:W-:Y:S01]  /*6190*/  LEA R75, R100, UR49, 0x3 ;  /* 0x00000031644b7c11 */ /* 0x000fe2000f8e18ff */
[----:B------:R-:W-:Y:S05]  /*61a0*/  IMAD R35, R54, R50, R35 ;  /* 0x0000003236237224 */ /* 0x000fea00078e0223 */
[----:B------:R-:W-:Y:S04]  /*61b0*/  I2IP.S8.S32.SAT R76, R35, R30, RZ ;  /* 0x0000001e234c7239 */ /* 0x000fe800000014ff */
[----:B------:R-:W-:Y:S02]  /*61c0*/  I2IP.S8.S32.SAT R71, R29, R28, R76 ;  /* 0x0000001c1d477239 */ /* 0x000fe4000000144c */
[----:B------:R-:W-:Y:S03]  /*61d0*/  @P6 SHF.L.U32 R76, R99, 0x1f, RZ ;  /* 0x0000001f634c6819 */ /* 0x000fe600000006ff */
[----:B------:R1:W-:Y:S01]  /*61e0*/  STS.128 [R112+0x2210], R68 ;  /* 0x0022104470007388 */ /* 0x0003e20000000c00 */
[----:B------:R-:W-:Y:S01]  /*61f0*/  @!PT LDS RZ, [RZ] ;  /* 0x00000000fffff984 */ /* 0x000fe20000000800 */
[----:B------:R-:W-:Y:S01]  /*6200*/  @!PT LDS RZ, [RZ] ;  /* 0x00000000fffff984 */ /* 0x000fe20000000800 */
[----:B------:R-:W-:Y:S01]  /*6210*/  @!PT LDS RZ, [RZ] ;  /* 0x00000000fffff984 */ /* 0x000fe20000000800 */
[----:B------:R-:W-:Y:S01]  /*6220*/  @!PT LDS RZ, [RZ] ;  /* 0x00000000fffff984 */ /* 0x000fe20000000800 */
[----:B------:R2:W-:Y:S07]  /*6230*/  MEMBAR.ALL.CTA ;  /* 0x0000000000007992 */ /* 0x0005ee0000008000 */
[----:B--2---:R-:W2:Y:S02]  /*6240*/  FENCE.VIEW.ASYNC.S ;  /* 0x00000000000073c6 */ /* 0x004ea40000000000 */
[----:B--2---:R-:W-:Y:S06]  /*6250*/  BAR.SYNC.DEFER_BLOCKING 0x1, 0x80 ;  /* 0x0042000000007b1d */ /* 0x004fec0000010000 */
[----:B------:R-:W-:Y:S05]  /*6260*/  @P0 BRA `(.L_x_96) ;  /* 0x0000000000280947 */ /* 0x000fea0003800000 */
[----:B------:R-:W-:Y:S02]  /*6270*/  UIADD3 UR4, UPT, UPT, UR49, 0x2200, URZ ;  /* 0x0000220031047890 */ /* 0x000fe4000fffe0ff */
[----:B------:R-:W-:Y:S01]  /*6280*/  UIADD3 UR6, UP0, UPT, UR52, 0x680, URZ ;  /* 0x0000068034067890 */ /* 0x000fe2000ff1e0ff */
[----:B------:R-:W-:Y:S03]  /*6290*/  UMOV UR43, UR36 ;  /* 0x00000024002b7c82 */ /* 0x000fe60008000000 */
[----:B------:R-:W-:Y:S01]  /*62a0*/  MOV R104, UR4 ;  /* 0x0000000400687c02 */ /* 0x000fe20008000f00 */
[----:B------:R-:W-:Y:S03]  /*62b0*/  UIADD3.X UR7, UPT, UPT, URZ, UR53, URZ, UP0, !UPT ;  /* 0x00000035ff077290 */ /* 0x000fe600087fe4ff */
[----:B------:R-:W-:Y:S11]  /*62c0*/  R2UR UR40, R104 ;  /* 0x00000000682872ca */ /* 0x000ff600000e0000 */
[----:B------:R-:W-:Y:S02]  /*62d0*/  @!UPT UIADD3 URZ, UPT, UPT, URZ, URZ, URZ ;  /* 0x000000fffffff290 */ /* 0x000fe4000fffe0ff */
[----:B------:R2:W-:Y:S01]  /*62e0*/  UTMASTG.3D [UR40], [UR6] ;  /* 0x00000028060073b5 */ /* 0x0005e20008010000 */
[----:B------:R0:W-:Y:S01]  /*62f0*/  UTMACMDFLUSH ;  /* 0x00000000000079b7 */ /* 0x0001e20000000000 */
[----:B--2---:R-:W-:Y:S04]  /*6300*/  DEPBAR.LE SB0, 0x1 ;  /* 0x000080400000791a */ /* 0x004fe80000000000 */
.L_x_96:
[----:B------:R-:W-:Y:S05]  /*6310*/  BSYNC.RECONVERGENT B0 ;  /* 0x0000000000007941 */ /* 0x000fea0003800200 */
.L_x_95:
[----:B------:R-:W-:Y:S06]  /*6320*/  BAR.SYNC.DEFER_BLOCKING 0x1, 0x80 ;  /* 0x0042000000007b1d */ /* 0x000fec0000010000 */
[----:B------:R-:W2:Y:S01]  /*6330*/  @P6 SYNCS.PHASECHK.TRANS64.TRYWAIT P0, [R75+URZ+0x50], R76 ;  /* 0x0000504c4b0065a7 */ /* 0x000ea200080011ff */
[----:B------:R-:W-:Y:S01]  /*6340*/  BSSY B1, `(.L_x_97) ;  /* 0x000001f000017945 */ /* 0x000fe20003800000 */
[----:B--2---:R-:W-:Y:S03]  /*6350*/  @P6 SEL R55, RZ, 0x1, !P0 ;  /* 0x00000001ff376807 */ /* 0x004fe60004000000 */
[----:B------:R-:W-:Y:S05]  /*6360*/  @!P6 BRA `(.L_x_98) ;  /* 0x000000000070e947 */ /* 0x000fea0003800000 */
[----:B------:R-:W-:Y:S01]  /*6370*/  ISETP.NE.AND P1, PT, R72, RZ, PT ;  /* 0x000000ff4800720c */ /* 0x000fe20003f25270 */
[----:B------:R-:W-:Y:S01]  /*6380*/  BSSY B0, `(.L_x_99) ;  /* 0x0000008000007945 */ /* 0x000fe20003800000 */
[----:B------:R-:W-:Y:S11]  /*6390*/  ISETP.NE.AND P0, PT, R55, RZ, PT ;  /* 0x000000ff3700720c */ /* 0x000ff60003f05270 */
[----:B------:R-:W-:Y:S04]  /*63a0*/  @P1 IMAD R74, R100, 0x1000, R74 ;  /* 0x00001000644a1824 */ /* 0x000fe800078e024a */
[----:B------:R-:W-:Y:S01]  /*63b0*/  @P1 IMAD.IADD R73, R73, 0x1, R74 ;  /* 0x0000000149491824 */ /* 0x000fe200078e024a */
[----:B------:R-:W-:Y:S06]  /*63c0*/  @P0 BRA `(.L_x_100) ;  /* 0x00000000000c0947 */ /* 0x000fec0003800000 */
[----:B------:R-:W-:Y:S04]  /*63d0*/  SHF.L.U32 R0, R99, 0x1f, RZ ;  /* 0x0000001f63007819 */ /* 0x000fe800000006ff */
[----:B------:R-:W2:Y:S02]  /*63e0*/  SYNCS.PHASECHK.TRANS64.TRYWAIT P0, [R75+URZ+0x50], R0 ;  /* 0x000050004b0075a7 */ /* 0x000ea400080011ff */
[----:B--2---:R-:W-:Y:S05]  /*63f0*/  @!P0 BRA `(.L_x_101) ;  /* 0x0000001400e08947 */ /* 0x004fea0003800000 */
.L_x_100:
[----:B------:R-:W-:Y:S05]  /*6400*/  BSYNC B0 ;  /* 0x0000000000007941 */ /* 0x000fea0003800000 */
.L_x_99:
[----:B------:R-:W-:Y:S01]  /*6410*/  ISETP.NE.AND P0, PT, R72, RZ, PT ;  /* 0x000000ff4800720c */ /* 0x000fe20003f05270 */
[----:B--2---:R-:W-:Y:S02]  /*6420*/  VIADD R75, R75, 0x60 ;  /* 0x000000604b4b7836 */ /* 0x004fe40000000000 */
[----:B------:R-:W-:Y:S02]  /*6430*/  IMAD.U32 R0, RZ, RZ, UR37 ;  /* 0x00000025ff007e24 */ /* 0x000fe4000f8e00ff */
[----:B------:R-:W-:Y:S03]  /*6440*/  VIADD R100, R100, 0x1 ;  /* 0x0000000164647836 */ /* 0x000fe60000000000 */
[----:B------:R-:W-:Y:S05]  /*6450*/  PRMT R0, R0, 0x654, R75 ;  /* 0x0000065400007816 */ /* 0x000fea000000004b */
[----:B------:R2:W3:Y:S04]  /*6460*/  @P0 LDS.128 R56, [R74+0x200] ;  /* 0x000200004a380984 */ /* 0x0004e80000000c00 */
[----:B------:R2:W4:Y:S01]  /*6470*/  @P0 LDS.128 R60, [R73+0x210] ;  /* 0x00021000493c0984 */ /* 0x0005220000000c00 */
        /* <DEDUP_REMOVED lines=10> */
[----:B--23--:R-:W-:Y:S02]  /*6520*/  LOP3.LUT R99, R99, R0, RZ, 0x3c, !PT ;  /* 0x0000000063637212 */ /* 0x00cfe400078e3cff */
.L_x_98:
[----:B------:R-:W-:Y:S05]  /*6530*/  BSYNC B1 ;  /* 0x0000000000017941 */ /* 0x000fea0003800000 */
.L_x_97:
[----:B------:R-:W-:Y:S05]  /*6540*/  VIADD R3, R48, 0x40 ;  /* 0x0000004030037836 */ /* 0x000fea0000000000 */
[----:B------:R-:W-:Y:S04]  /*6550*/  SHF.R.U32.HI R3, RZ, 0x15, R3 ;  /* 0x00000015ff037819 */ /* 0x000fe80000011603 */
[----:B------:R-:W-:Y:S11]  /*6560*/  LOP3.LUT P0, RZ, R3, 0x3, R96, 0x48, !PT ;  /* 0x0000000303ff7812 */ /* 0x000ff60007804860 */
[----:B------:R-:W-:Y:S02]  /*6570*/  @!UPT UIADD3 URZ, UPT, UPT, URZ, URZ, URZ ;  /* 0x000000fffffff290 */ /* 0x000fe4000fffe0ff */
[----:B------:R-:W-:Y:S05]  /*6580*/  @!P0 BRA `(.L_x_102) ;  /* 0x0000000000408947 */ /* 0x000fea0003800000 */
[----:B------:R-:W2:Y:S01]  /*6590*/  LDCU.64 UR8, c[0x4][0x70] ;  /* 0x01000e00ff0877ac */ /* 0x000ea20008000a00 */
[----:B------:R-:W-:Y:S01]  /*65a0*/  MOV R3, 0x0 ;  /* 0x0000000000037802 */ /* 0x000fe20000000f00 */
[----:B------:R-:W-:Y:S02]  /*65b0*/  HFMA2 R12, -RZ, RZ, 0, 5.9604644775390625e-08 ;  /* 0x00000001ff0c7431 */ /* 0x000fe400000001ff */
[----:B------:R-:W-:Y:S02]  /*65c0*/  IMAD.MOV.U32 R8, RZ, RZ, 0x192 ;  /* 0x00000192ff087424 */ /* 0x000fe400078e00ff */
[----:B------:R-:W-:Y:S01]  /*65d0*/  IMAD.MOV.U32 R13, RZ, RZ, RZ ;  /* 0x000000ffff0d7224 */ /* 0x000fe200078e00ff */
[----:B------:R-:W3:Y:S01]  /*65e0*/  LDCU.64 UR6, c[0x4][0x78] ;  /* 0x01000f00ff0677ac */ /* 0x000ee20008000a00 */
[----:B------:R-:W1:Y:S01]  /*65f0*/  LDC.64 R2, c[0x4][R3] ;  /* 0x0100000003027b82 */ /* 0x000e620000000a00 */
[----:B------:R-:W5:Y:S01]  /*6600*/  LDCU.64 UR4, c[0x4][0x10] ;  /* 0x01000200ff0477ac */ /* 0x000f620008000a00 */
[----:B--2---:R-:W-:Y:S01]  /*6610*/  MOV R5, UR9 ;  /* 0x0000000900057c02 */ /* 0x004fe20008000f00 */
[----:B------:R-:W-:Y:S01]  /*6620*/  IMAD.U32 R4, RZ, RZ, UR8 ;  /* 0x00000008ff047e24 */ /* 0x000fe2000f8e00ff */
[----:B---3--:R-:W-:Y:S01]  /*6630*/  MOV R7, UR7 ;  /* 0x0000000700077c02 */ /* 0x008fe20008000f00 */
[----:B------:R-:W-:Y:S01]  /*6640*/  IMAD.U32 R6, RZ, RZ, UR6 ;  /* 0x00000006ff067e24 */ /* 0x000fe2000f8e00ff */
[----:B-----5:R-:W-:Y:S01]  /*6650*/  MOV R11, UR5 ;  /* 0x00000005000b7c02 */ /* 0x020fe20008000f00 */
[----:B------:R-:W-:Y:S02]  /*6660*/  IMAD.U32 R10, RZ, RZ, UR4 ;  /* 0x00000004ff0a7e24 */ /* 0x000fe4000f8e00ff */
[----:B------:R-:W-:Y:S07]  /*6670*/  LEPC R20, `(.L_x_102) ;  /* 0x000000001014794e */ /* 0x000fee0000000000 */
[----:B-1--4-:R-:W-:Y:S05]  /*6680*/  CALL.ABS.NOINC R2 ;  /* 0x0000000002007343 */ /* 0x012fea0003c00000 */
.L_x_102:
[----:B------:R-:W-:Y:S01]  /*6690*/  ISETP.NE.AND P0, PT, R105, RZ, PT ;  /* 0x000000ff6900720c */ /* 0x000fe20003f05270 */
[----:B------:R-:W-:Y:S05]  /*66a0*/  WARPSYNC.ALL ;  /* 0x0000000000007948 */ /* 0x000fea0003800000 */
[----:B------:R-:W-:Y:S01]  /*66b0*/  IMAD.SHL.U32 R80, R57, 0x100, RZ ;  /* 0x0000010039507824 */ /* 0x000fe200078e00ff */
[----:B------:R-:W-:Y:S01]  /*66c0*/  R2UR UR4, R48 ;  /* 0x00000000300472ca */ /* 0x000fe200000e0000 */
[----:B------:R-:W-:Y:S01]  /*66d0*/  IMAD.SHL.U32 R74, R59, 0x100, RZ ;  /* 0x000001003b4a7824 */ /* 0x000fe200078e00ff */
[C---:B------:R-:W-:Y:S01]  /*66e0*/  SHF.L.U32 R51, R56.reuse, 0x10, RZ ;  /* 0x0000001038337819 */ /* 0x040fe200000006ff */
[----:B-1--4-:R-:W-:Y:S01]  /*66f0*/  IMAD.SHL.U32 R68, R61, 0x100, RZ ;  /* 0x000001003d447824 */ /* 0x012fe200078e00ff */
[C---:B------:R-:W-:Y:S01]  /*6700*/  PRMT R49, R56.reuse, 0x8880, RZ ;  /* 0x0000888038317816 */ /* 0x040fe200000000ff */
[----:B------:R-:W-:Y:S01]  /*6710*/  BSSY.RECONVERGENT B0, `(.L_x_103) ;  /* 0x000009e000007945 */ /* 0x000fe20003800200 */
[----:B------:R-:W-:Y:S02]  /*6720*/  SHF.L.U32 R53, R56, 0x8, RZ ;  /* 0x0000000838357819 */ /* 0x000fe400000006ff */
[----:B------:R-:W-:Y:S02]  /*6730*/  SHF.R.S32.HI R51, RZ, 0x18, R51 ;  /* 0x00000018ff337819 */ /* 0x000fe40000011433 */
[C---:B------:R-:W-:Y:S02]  /*6740*/  PRMT R82, R57.reuse, 0x8880, RZ ;  /* 0x0000888039527816 */ /* 0x040fe400000000ff */
[----:B------:R-:W-:Y:S01]  /*6750*/  SHF.R.S32.HI R53, RZ, 0x18, R53 ;  /* 0x00000018ff357819 */ /* 0x000fe20000011435 */
[----:B------:R-:W-:Y:S01]  /*6760*/  LDTM.16dp32bit_t0_t15.x32 R4, tmem[UR4+0x40] ;  /* 0x00004004000479ee */ /* 0x000fe20008a80000 */
[----:B------:R-:W1:Y:S01]  /*6770*/  LDTM.16dp32bit_t16_t31.x32 R4, tmem[UR4+0x60] ;  /* 0x00006004000479ee */ /* 0x000e620008aa0000 */
[----:B------:R-:W-:Y:S01]  /*6780*/  NOP ;  /* 0x0000000000007918 */ /* 0x000fe20000000000 */
[----:B------:R-:W-:Y:S02]  /*6790*/  R2UR UR5, R108 ;  /* 0x000000006c0572ca */ /* 0x000fe400000e0000 */
[----:B------:R-:W-:Y:S02]  /*67a0*/  SHF.R.S32.HI R52, RZ, 0x18, R56 ;  /* 0x00000018ff347819 */ /* 0x000fe40000011438 */
[----:B------:R-:W-:Y:S02]  /*67b0*/  SHF.L.U32 R81, R57, 0x10, RZ ;  /* 0x0000001039517819 */ /* 0x000fe400000006ff */
[C---:B------:R-:W-:Y:S02]  /*67c0*/  PRMT R79, R58.reuse, 0x8880, RZ ;  /* 0x000088803a4f7816 */ /* 0x040fe400000000ff */
[----:B------:R-:W-:Y:S02]  /*67d0*/  SHF.R.S32.HI R54, RZ, 0x18, R57 ;  /* 0x00000018ff367819 */ /* 0x000fe40000011439 */
[----:B------:R-:W-:Y:S02]  /*67e0*/  SHF.L.U32 R78, R58, 0x10, RZ ;  /* 0x000000103a4e7819 */ /* 0x000fe400000006ff */
[C---:B------:R-:W-:Y:S01]  /*67f0*/  PRMT R76, R59.reuse, 0x8880, RZ ;  /* 0x000088803b4c7816 */ /* 0x040fe200000000ff */
[----:B------:R-:W-:Y:S01]  /*6800*/  UIADD3 UR5, UPT, UPT, UR5, 0xc0, URZ ;  /* 0x000000c005057890 */ /* 0x000fe2000fffe0ff */
[----:B------:R-:W-:Y:S02]  /*6810*/  SHF.R.S32.HI R55, RZ, 0x18, R58 ;  /* 0x00000018ff377819 */ /* 0x000fe4000001143a */
[----:B------:R-:W-:Y:S01]  /*6820*/  SHF.L.U32 R75, R59, 0x10, RZ ;  /* 0x000000103b4b7819 */ /* 0x000fe200000006ff */
[----:B------:R-:W-:Y:S01]  /*6830*/  UPRMT UR5, UR37, 0x654, UR5 ;  /* 0x0000065425057896 */ /* 0x000fe20008000005 */
[C---:B------:R-:W-:Y:S02]  /*6840*/  PRMT R73, R60.reuse, 0x8880, RZ ;  /* 0x000088803c497816 */ /* 0x040fe400000000ff */
[----:B------:R-:W-:Y:S01]  /*6850*/  SHF.R.S32.HI R56, RZ, 0x18, R59 ;  /* 0x00000018ff387819 */ /* 0x000fe2000001143b */
[C---:B-1----:R-:W-:Y:S01]  /*6860*/  IMAD R4, R47.reuse, R4, RZ ;  /* 0x000000042f047224 */ /* 0x042fe200078e02ff */
[----:B------:R-:W-:Y:S01]  /*6870*/  SHF.L.U32 R72, R60, 0x10, RZ ;  /* 0x000000103c487819 */ /* 0x000fe200000006ff */
[----:B------:R-:W-:Y:S01]  /*6880*/  IMAD R5, R47, R5, RZ ;  /* 0x000000052f057224 */ /* 0x000fe200078e02ff */
[----:B------:R-:W-:Y:S01]  /*6890*/  PRMT R70, R61, 0x8880, RZ ;  /* 0x000088803d467816 */ /* 0x000fe200000000ff */
[----:B------:R-:W-:Y:S01]  /*68a0*/  IMAD R6, R47, R6, RZ ;  /* 0x000000062f067224 */ /* 0x000fe200078e02ff */
[----:B------:R-:W-:Y:S01]  /*68b0*/  SYNCS.ARRIVE.TRANS64.RED.A1T0 RZ, [UR5], RZ ;  /* 0x000000ffffff79a7 */ /* 0x000fe20008100405 */
[----:B------:R-:W-:Y:S01]  /*68c0*/  IMAD R4, R49, R50, R4 ;  /* 0x0000003231047224 */ /* 0x000fe200078e0204 */
[----:B------:R-:W-:Y:S01]  /*68d0*/  MOV R49, R82 ;  /* 0x0000005200317202 */ /* 0x000fe20000000f00 */
[----:B------:R-:W-:Y:S01]  /*68e0*/  IMAD R7, R47, R7, RZ ;  /* 0x000000072f077224 */ /* 0x000fe200078e02ff */
[----:B------:R-:W-:Y:S01]  /*68f0*/  SHF.R.S32.HI R57, RZ, 0x18, R60 ;  /* 0x00000018ff397819 */ /* 0x000fe2000001143c */
[-C--:B------:R-:W-:Y:S01]  /*6900*/  IMAD R5, R51, R50.reuse, R5 ;  /* 0x0000003233057224 */ /* 0x080fe200078e0205 */
[----:B------:R-:W-:Y:S01]  /*6910*/  SHF.R.S32.HI R51, RZ, 0x18, R81 ;  /* 0x00000018ff337819 */ /* 0x000fe20000011451 */
[----:B------:R-:W-:Y:S01]  /*6920*/  IMAD R6, R53, R50, R6 ;  /* 0x0000003235067224 */ /* 0x000fe200078e0206 */
[----:B------:R-:W-:Y:S01]  /*6930*/  SHF.R.S32.HI R53, RZ, 0x18, R80 ;  /* 0x00000018ff357819 */ /* 0x000fe20000011450 */
[----:B------:R-:W-:Y:S01]  /*6940*/  IMAD R8, R47, R8, RZ ;  /* 0x000000082f087224 */ /* 0x000fe200078e02ff */
[----:B------:R-:W-:Y:S01]  /*6950*/  SHF.L.U32 R69, R61, 0x10, RZ ;  /* 0x000000103d457819 */ /* 0x000fe200000006ff */
[----:B------:R-:W-:Y:S01]  /*6960*/  IMAD R7, R52, R50, R7 ;  /* 0x0000003234077224 */ /* 0x000fe200078e0207 */
[----:B------:R-:W-:Y:S01]  /*6970*/  SHF.R.S32.HI R52, RZ, 0x18, R75 ;  /* 0x00000018ff347819 */ /* 0x000fe2000001144b */
[C---:B------:R-:W-:Y:S01]  /*6980*/  IMAD R9, R47.reuse, R9, RZ ;  /* 0x000000092f097224 */ /* 0x040fe200078e02ff */
[----:B------:R-:W-:Y:S01]  /*6990*/  PRMT R67, R62, 0x8880, RZ ;  /* 0x000088803e437816 */ /* 0x000fe200000000ff */
[----:B------:R-:W-:Y:S01]  /*69a0*/  IMAD R10, R47, R10, RZ ;  /* 0x0000000a2f0a7224 */ /* 0x000fe200078e02ff */
[----:B------:R-:W-:Y:S01]  /*69b0*/  I2IP.S8.S32.SAT R108, R7, R6, RZ ;  /* 0x00000006076c7239 */ /* 0x000fe200000014ff */
[----:B------:R-:W-:Y:S01]  /*69c0*/  IMAD R8, R49, R50, R8 ;  /* 0x0000003231087224 */ /* 0x000fe200078e0208 */
[----:B------:R-:W-:Y:S01]  /*69d0*/  MOV R49, R79 ;  /* 0x0000004f00317202 */ /* 0x000fe20000000f00 */
[----:B------:R-:W-:Y:S01]  /*69e0*/  IMAD R11, R47, R11, RZ ;  /* 0x0000000b2f0b7224 */ /* 0x000fe200078e02ff */
[----:B------:R-:W-:Y:S01]  /*69f0*/  I2IP.S8.S32.SAT R108, R5, R4, R108 ;  /* 0x00000004056c7239 */ /* 0x000fe2000000146c */
[-C--:B------:R-:W-:Y:S01]  /*6a00*/  IMAD R9, R51, R50.reuse, R9 ;  /* 0x0000003233097224 */ /* 0x080fe200078e0209 */
[----:B------:R-:W-:Y:S01]  /*6a10*/  SHF.R.S32.HI R51, RZ, 0x18, R78 ;  /* 0x00000018ff337819 */ /* 0x000fe2000001144e */
[----:B------:R-:W-:Y:S01]  /*6a20*/  IMAD R10, R53, R50, R10 ;  /* 0x00000032350a7224 */ /* 0x000fe200078e020a */
[----:B------:R-:W-:Y:S01]  /*6a30*/  SHF.R.S32.HI R53, RZ, 0x18, R74 ;  /* 0x00000018ff357819 */ /* 0x000fe2000001144a */
[C---:B------:R-:W-:Y:S01]  /*6a40*/  IMAD R12, R47.reuse, R12, RZ ;  /* 0x0000000c2f0c7224 */ /* 0x040fe200078e02ff */
[----:B------:R-:W-:Y:S01]  /*6a50*/  SHF.L.U32 R77, R58, 0x8, RZ ;  /* 0x000000083a4d7819 */ /* 0x000fe200000006ff */
[-C--:B------:R-:W-:Y:S01]  /*6a60*/  IMAD R11, R54, R50.reuse, R11 ;  /* 0x00000032360b7224 */ /* 0x080fe200078e020b */
[----:B------:R-:W-:Y:S01]  /*6a70*/  SHF.R.S32.HI R58, RZ, 0x18, R61 ;  /* 0x00000018ff3a7819 */ /* 0x000fe2000001143d */
[----:B------:R-:W-:Y:S01]  /*6a80*/  IMAD R13, R47, R13, RZ ;  /* 0x0000000d2f0d7224 */ /* 0x000fe200078e02ff */
[----:B------:R-:W-:Y:S01]  /*6a90*/  SHF.L.U32 R66, R62, 0x10, RZ ;  /* 0x000000103e427819 */ /* 0x000fe200000006ff */
[----:B------:R-:W-:Y:S01]  /*6aa0*/  IMAD R12, R49, R50, R12 ;  /* 0x00000032310c7224 */ /* 0x000fe200078e020c */
[----:B------:R-:W-:Y:S01]  /*6ab0*/  SHF.R.S32.HI R49, RZ, 0x18, R77 ;  /* 0x00000018ff317819 */ /* 0x000fe2000001144d */
[----:B------:R-:W-:Y:S01]  /*6ac0*/  IMAD R14, R47, R14, RZ ;  /* 0x0000000e2f0e7224 */ /* 0x000fe200078e02ff */
[----:B------:R-:W-:Y:S01]  /*6ad0*/  I2IP.S8.S32.SAT R109, R11, R10, RZ ;  /* 0x0000000a0b6d7239 */ /* 0x000fe200000014ff */
[----:B------:R-:W-:Y:S01]  /*6ae0*/  IMAD R15, R47, R15, RZ ;  /* 0x0000000f2f0f7224 */ /* 0x000fe200078e02ff */
[----:B------:R-:W-:Y:S01]  /*6af0*/  PRMT R64, R63, 0x8880, RZ ;  /* 0x000088803f407816 */ /* 0x000fe200000000ff */
[----:B------:R-:W-:Y:S01]  /*6b00*/  IMAD R13, R51, R50, R13 ;  /* 0x00000032330d7224 */ /* 0x000fe200078e020d */
[----:B------:R-:W-:Y:S01]  /*6b10*/  MOV R51, R76 ;  /* 0x0000004c00337202 */ /* 0x000fe20000000f00 */
[----:B------:R-:W-:Y:S01]  /*6b20*/  IMAD R16, R47, R16, RZ ;  /* 0x000000102f107224 */ /* 0x000fe200078e02ff */
[----:B------:R-:W-:Y:S01]  /*6b30*/  I2IP.S8.S32.SAT R109, R9, R8, R109 ;  /* 0x00000008096d7239 */ /* 0x000fe2000000146d */
[-C--:B------:R-:W-:Y:S01]  /*6b40*/  IMAD R14, R49, R50.reuse, R14 ;  /* 0x00000032310e7224 */ /* 0x080fe200078e020e */
[----:B------:R-:W-:Y:S01]  /*6b50*/  SHF.R.S32.HI R59, RZ, 0x18, R62 ;  /* 0x00000018ff3b7819 */ /* 0x000fe2000001143e */
[----:B------:R-:W-:Y:S01]  /*6b60*/  IMAD R17, R47, R17, RZ ;  /* 0x000000112f117224 */ /* 0x000fe200078e02ff */
[----:B------:R-:W-:Y:S01]  /*6b70*/  SHF.L.U32 R71, R60, 0x8, RZ ;  /* 0x000000083c477819 */ /* 0x000fe200000006ff */
[----:B------:R-:W-:Y:S01]  /*6b80*/  IMAD R15, R55, R50, R15 ;  /* 0x00000032370f7224 */ /* 0x000fe200078e020f */
[----:B------:R-:W-:Y:S01]  /*6b90*/  SHF.R.S32.HI R60, RZ, 0x18, R63 ;  /* 0x00000018ff3c7819 */ /* 0x000fe2000001143f */
[----:B------:R-:W-:Y:S01]  /*6ba0*/  IMAD R18, R47, R18, RZ ;  /* 0x000000122f127224 */ /* 0x000fe200078e02ff */
[----:B------:R-:W-:Y:S01]  /*6bb0*/  SHF.L.U32 R65, R62, 0x8, RZ ;  /* 0x000000083e417819 */ /* 0x000fe200000006ff */
[----:B------:R-:W-:Y:S01]  /*6bc0*/  IMAD R16, R51, R50, R16 ;  /* 0x0000003233107224 */ /* 0x000fe200078e0210 */
[----:B------:R-:W-:Y:S01]  /*6bd0*/  I2IP.S8.S32.SAT R110, R15, R14, RZ ;  /* 0x0000000e0f6e7239 */ /* 0x000fe200000014ff */
[----:B------:R-:W-:Y:S01]  /*6be0*/  IMAD R19, R47, R19, RZ ;  /* 0x000000132f137224 */ /* 0x000fe200078e02ff */
[----:B------:R-:W-:Y:S01]  /*6bf0*/  SHF.R.S32.HI R51, RZ, 0x18, R72 ;  /* 0x00000018ff337819 */ /* 0x000fe20000011448 */
[----:B------:R-:W-:Y:S01]  /*6c00*/  IMAD R17, R52, R50, R17 ;  /* 0x0000003234117224 */ /* 0x000fe200078e0211 */
[----:B------:R-:W-:Y:S01]  /*6c10*/  I2IP.S8.S32.SAT R110, R13, R12, R110 ;  /* 0x0000000c0d6e7239 */ /* 0x000fe2000000146e */
[----:B------:R-:W-:Y:S01]  /*6c20*/  IMAD R0, R47, R20, RZ ;  /* 0x000000142f007224 */ /* 0x000fe200078e02ff */
[----:B------:R-:W-:Y:S01]  /*6c30*/  SHF.R.S32.HI R52, RZ, 0x18, R71 ;  /* 0x00000018ff347819 */ /* 0x000fe20000011447 */
[-C--:B------:R-:W-:Y:S01]  /*6c40*/  IMAD R18, R53, R50.reuse, R18 ;  /* 0x0000003235127224 */ /* 0x080fe200078e0212 */
[----:B------:R-:W-:Y:S01]  /*6c50*/  SHF.R.S32.HI R53, RZ, 0x18, R68 ;  /* 0x00000018ff357819 */ /* 0x000fe20000011444 */
[----:B------:R-:W-:Y:S01]  /*6c60*/  IMAD.MOV.U32 R49, RZ, RZ, R73 ;  /* 0x000000ffff317224 */ /* 0x000fe200078e0049 */
[----:B------:R-:W-:Y:S01]  /*6c70*/  SHF.L.U32 R62, R63, 0x10, RZ ;  /* 0x000000103f3e7819 */ /* 0x000fe200000006ff */
[C---:B------:R-:W-:Y:S02]  /*6c80*/  IMAD R2, R47.reuse, R21, RZ ;  /* 0x000000152f027224 */ /* 0x040fe400078e02ff */
[----:B------:R-:W-:Y:S02]  /*6c90*/  IMAD R19, R56, R50, R19 ;  /* 0x0000003238137224 */ /* 0x000fe400078e0213 */
[----:B------:R-:W-:Y:S02]  /*6ca0*/  IMAD R3, R47, R22, RZ ;  /* 0x000000162f037224 */ /* 0x000fe400078e02ff */
[----:B------:R-:W-:Y:S01]  /*6cb0*/  IMAD R0, R49, R50, R0 ;  /* 0x0000003231007224 */ /* 0x000fe200078e0200 */
[----:B------:R-:W-:Y:S01]  /*6cc0*/  I2IP.S8.S32.SAT R111, R19, R18, RZ ;  /* 0x00000012136f7239 */ /* 0x000fe200000014ff */
[----:B------:R-:W-:Y:S01]  /*6cd0*/  IMAD R23, R47, R23, RZ ;  /* 0x000000172f177224 */ /* 0x000fe200078e02ff */
[----:B------:R-:W-:Y:S01]  /*6ce0*/  MOV R49, R70 ;  /* 0x0000004600317202 */ /* 0x000fe20000000f00 */
[----:B------:R-:W-:Y:S01]  /*6cf0*/  IMAD R2, R51, R50, R2 ;  /* 0x0000003233027224 */ /* 0x000fe200078e0202 */
[----:B------:R-:W-:Y:S01]  /*6d00*/  I2IP.S8.S32.SAT R111, R17, R16, R111 ;  /* 0x00000010116f7239 */ /* 0x000fe2000000146f */
[C---:B------:R-:W-:Y:S01]  /*6d10*/  IMAD R20, R47.reuse, R24, RZ ;  /* 0x000000182f147224 */ /* 0x040fe200078e02ff */
[----:B------:R-:W-:Y:S01]  /*6d20*/  SHF.R.S32.HI R51, RZ, 0x18, R69 ;  /* 0x00000018ff337819 */ /* 0x000fe20000011445 */
[-C--:B------:R-:W-:Y:S01]  /*6d30*/  IMAD R3, R52, R50.reuse, R3 ;  /* 0x0000003234037224 */ /* 0x080fe200078e0203 */
[----:B------:R-:W-:Y:S01]  /*6d40*/  SHF.R.S32.HI R52, RZ, 0x18, R62 ;  /* 0x00000018ff347819 */ /* 0x000fe2000001143e */
[----:B------:R-:W-:Y:S01]  /*6d50*/  IMAD R21, R47, R25, RZ ;  /* 0x000000192f157224 */ /* 0x000fe200078e02ff */
[----:B------:R1:W-:Y:S01]  /*6d60*/  STS.128 [R95+UR49+0x3200], R108 ;  /* 0x0032006c5f007988 */ /* 0x0003e20008000c31 */
[----:B------:R-:W-:Y:S02]  /*6d70*/  IMAD R23, R57, R50, R23 ;  /* 0x0000003239177224 */ /* 0x000fe400078e0217 */
[----:B------:R-:W-:Y:S02]  /*6d80*/  IMAD R22, R47, R26, RZ ;  /* 0x0000001a2f167224 */ /* 0x000fe400078e02ff */
[-C--:B------:R-:W-:Y:S01]  /*6d90*/  IMAD R20, R49, R50.reuse, R20 ;  /* 0x0000003231147224 */ /* 0x080fe200078e0214 */
[----:B------:R-:W-:Y:S01]  /*6da0*/  I2IP.S8.S32.SAT R113, R23, R3, RZ ;  /* 0x0000000317717239 */ /* 0x000fe200000014ff */
[----:B------:R-:W-:Y:S01]  /*6db0*/  IMAD R27, R47, R27, RZ ;  /* 0x0000001b2f1b7224 */ /* 0x000fe200078e02ff */
[----:B------:R-:W-:Y:S01]  /*6dc0*/  MOV R49, R67 ;  /* 0x0000004300317202 */ /* 0x000fe20000000f00 */
[----:B------:R-:W-:Y:S01]  /*6dd0*/  IMAD R21, R51, R50, R21 ;  /* 0x0000003233157224 */ /* 0x000fe200078e0215 */
[----:B------:R-:W-:Y:S01]  /*6de0*/  I2IP.S8.S32.SAT R116, R2, R0, R113 ;  /* 0x0000000002747239 */ /* 0x000fe20000001471 */
[----:B------:R-:W-:Y:S01]  /*6df0*/  IMAD R24, R47, R28, RZ ;  /* 0x0000001c2f187224 */ /* 0x000fe200078e02ff */
[----:B------:R-:W-:Y:S01]  /*6e00*/  SHF.R.S32.HI R51, RZ, 0x18, R66 ;  /* 0x00000018ff337819 */ /* 0x000fe20000011442 */
[-C--:B------:R-:W-:Y:S01]  /*6e10*/  IMAD R22, R53, R50.reuse, R22 ;  /* 0x0000003235167224 */ /* 0x080fe200078e0216 */
[----:B------:R-:W-:Y:S01]  /*6e20*/  IADD3 R113, PT, PT, R44, 0x1, RZ ;  /* 0x000000012c717810 */ /* 0x000fe20007ffe0ff */
[-C--:B------:R-:W-:Y:S02]  /*6e30*/  IMAD R27, R58, R50.reuse, R27 ;  /* 0x000000323a1b7224 */ /* 0x080fe400078e021b */
[----:B------:R-:W-:Y:S02]  /*6e40*/  IMAD R25, R47, R29, RZ ;  /* 0x0000001d2f197224 */ /* 0x000fe400078e02ff */
[----:B------:R-:W-:Y:S01]  /*6e50*/  IMAD R24, R49, R50, R24 ;  /* 0x0000003231187224 */ /* 0x000fe200078e0218 */
[----:B------:R-:W-:Y:S01]  /*6e60*/  SHF.R.S32.HI R49, RZ, 0x18, R65 ;  /* 0x00000018ff317819 */ /* 0x000fe20000011441 */
[----:B------:R-:W-:Y:S01]  /*6e70*/  IMAD R26, R47, R30, RZ ;  /* 0x0000001e2f1a7224 */ /* 0x000fe200078e02ff */
[----:B------:R-:W-:Y:S01]  /*6e80*/  I2IP.S8.S32.SAT R117, R27, R22, RZ ;  /* 0x000000161b757239 */ /* 0x000fe200000014ff */
[----:B------:R-:W-:Y:S02]  /*6e90*/  IMAD.SHL.U32 R61, R63, 0x100, RZ ;  /* 0x000001003f3d7824 */ /* 0x000fe400078e00ff */
[----:B------:R-:W-:Y:S01]  /*6ea0*/  IMAD R31, R47, R31, RZ ;  /* 0x0000001f2f1f7224 */ /* 0x000fe200078e02ff */
[----:B------:R-:W-:Y:S01]  /*6eb0*/  I2IP.S8.S32.SAT R117, R21, R20, R117 ;  /* 0x0000001415757239 */ /* 0x000fe20000001475 */
[----:B------:R-:W-:Y:S01]  /*6ec0*/  IMAD R25, R51, R50, R25 ;  /* 0x0000003233197224 */ /* 0x000fe200078e0219 */
[----:B------:R-:W-:Y:S01]  /*6ed0*/  MOV R51, R64 ;  /* 0x0000004000337202 */ /* 0x000fe20000000f00 */
[----:B------:R-:W-:Y:S01]  /*6ee0*/  IMAD R28, R47, R32, RZ ;  /* 0x000000202f1c7224 */ /* 0x000fe200078e02ff */
[----:B------:R-:W-:Y:S01]  /*6ef0*/  SHF.R.S32.HI R53, RZ, 0x18, R61 ;  /* 0x00000018ff357819 */ /* 0x000fe2000001143d */
[-C--:B------:R-:W-:Y:S02]  /*6f00*/  IMAD R26, R49, R50.reuse, R26 ;  /* 0x00000032311a7224 */ /* 0x080fe400078e021a */
[----:B------:R-:W-:Y:S02]  /*6f10*/  IMAD R29, R47, R33, RZ ;  /* 0x000000212f1d7224 */ /* 0x000fe400078e02ff */
[-C--:B------:R-:W-:Y:S02]  /*6f20*/  IMAD R31, R59, R50.reuse, R31 ;  /* 0x000000323b1f7224 */ /* 0x080fe400078e021f */
[----:B------:R-:W-:Y:S02]  /*6f30*/  IMAD R28, R51, R50, R28 ;  /* 0x00000032331c7224 */ /* 0x000fe400078e021c */
[----:B------:R-:W-:Y:S01]  /*6f40*/  IMAD R30, R47, R34, RZ ;  /* 0x000000222f1e7224 */ /* 0x000fe200078e02ff */
[----:B------:R-:W-:Y:S01]  /*6f50*/  I2IP.S8.S32.SAT R114, R31, R26, RZ ;  /* 0x0000001a1f727239 */ /* 0x000fe200000014ff */
[----:B------:R-:W-:Y:S02]  /*6f60*/  IMAD R29, R52, R50, R29 ;  /* 0x00000032341d7224 */ /* 0x000fe400078e021d */
[----:B------:R-:W-:Y:S01]  /*6f70*/  IMAD R35, R47, R35, RZ ;  /* 0x000000232f237224 */ /* 0x000fe200078e02ff */
[----:B------:R-:W-:Y:S01]  /*6f80*/  I2IP.S8.S32.SAT R118, R25, R24, R114 ;  /* 0x0000001819767239 */ /* 0x000fe20000001472 */
[-C--:B------:R-:W-:Y:S02]  /*6f90*/  IMAD R30, R53, R50.reuse, R30 ;  /* 0x00000032351e7224 */ /* 0x080fe400078e021e */
[----:B------:R-:W-:Y:S05]  /*6fa0*/  IMAD R35, R60, R50, R35 ;  /* 0x000000323c237224 */ /* 0x000fea00078e0223 */
[----:B------:R-:W-:Y:S04]  /*6fb0*/  I2IP.S8.S32.SAT R115, R35, R30, RZ ;  /* 0x0000001e23737239 */ /* 0x000fe800000014ff */
[----:B------:R-:W-:Y:S05]  /*6fc0*/  I2IP.S8.S32.SAT R119, R29, R28, R115 ;  /* 0x0000001c1d777239 */ /* 0x000fea0000001473 */
        /* <DEDUP_REMOVED lines=9> */
[----:B------:R-:W-:Y:S02]  /*7060*/  UIADD3 UR8, UP0, UPT, UR52, 0x680, URZ ;  /* 0x0000068034087890 */ /* 0x000fe4000ff1e0ff */
[----:B------:R-:W-:Y:S02]  /*7070*/  UIADD3 UR5, UPT, UPT, UR41, 0x40, URZ ;  /* 0x0000004029057890 */ /* 0x000fe4000fffe0ff */
[----:B------:R-:W-:Y:S02]  /*7080*/  UIADD3 UR4, UPT, UPT, UR49, 0x3200, URZ ;  /* 0x0000320031047890 */ /* 0x000fe4000fffe0ff */
[----:B------:R-:W-:Y:S01]  /*7090*/  UIADD3.X UR9, UPT, UPT, URZ, UR53, URZ, UP0, !UPT ;  /* 0x00000035ff097290 */ /* 0x000fe200087fe4ff */
[----:B------:R-:W-:Y:S01]  /*70a0*/  UMOV UR6, UR42 ;  /* 0x0000002a00067c82 */ /* 0x000fe20008000000 */
[----:B------:R-:W-:Y:S07]  /*70b0*/  UMOV UR7, UR36 ;  /* 0x0000002400077c82 */ /* 0x000fee0008000000 */
[----:B------:R2:W-:Y:S01]  /*70c0*/  UTMASTG.3D [UR4], [UR8] ;  /* 0x00000004080073b5 */ /* 0x0005e20008010000 */
[----:B------:R0:W-:Y:S01]  /*70d0*/  UTMACMDFLUSH ;  /* 0x00000000000079b7 */ /* 0x0001e20000000000 */
[----:B--2---:R-:W-:Y:S04]  /*70e0*/  DEPBAR.LE SB0, 0x1 ;  /* 0x000080400000791a */ /* 0x004fe80000000000 */
.L_x_104:
[----:B------:R-:W-:Y:S05]  /*70f0*/  BSYNC.RECONVERGENT B0 ;  /* 0x0000000000007941 */ /* 0x000fea0003800200 */
.L_x_103:
[----:B------:R-:W-:Y:S01]  /*7100*/  BAR.SYNC.DEFER_BLOCKING 0x1, 0x80 ;  /* 0x0042000000007b1d */ /* 0x000fe20000010000 */
[----:B------:R-:W-:Y:S01]  /*7110*/  ISETP.NE.AND P2, PT, R106, RZ, PT ;  /* 0x000000ff6a00720c */ /* 0x000fe20003f45270 */
[----:B------:R-:W-:Y:S01]  /*7120*/  IMAD.IADD R20, R43, 0x1, R83 ;  /* 0x000000012b147824 */ /* 0x000fe200078e0253 */
[----:B------:R-:W-:Y:S01]  /*7130*/  ISETP.NE.AND P0, PT, R107, 0x2, PT ;  /* 0x000000026b00780c */ /* 0x000fe20003f05270 */
[----:B------:R-:W-:Y:S01]  /*7140*/  IMAD.IADD R21, R45, 0x1, R90 ;  /* 0x000000012d157824 */ /* 0x000fe200078e025a */
[----:B------:R-:W-:Y:S02]  /*7150*/  ISETP.NE.AND P1, PT, R113, 0x4, PT ;  /* 0x000000047100780c */ /* 0x000fe40003f25270 */
[----:B------:R-:W-:Y:S02]  /*7160*/  SEL R0, RZ, 0x1, P0 ;  /* 0x00000001ff007807 */ /* 0x000fe40000000000 */
[----:B------:R-:W-:Y:S02]  /*7170*/  SEL R3, RZ, 0x1, P1 ;  /* 0x00000001ff037807 */ /* 0x000fe40000800000 */
[----:B------:R-:W-:Y:S02]  /*7180*/  LOP3.LUT R101, R101, R0, RZ, 0x3c, !PT ;  /* 0x0000000065657212 */ /* 0x000fe400078e3cff */
[----:B------:R-:W-:Y:S02]  /*7190*/  LOP3.LUT R102, R102, R3, RZ, 0x3c, !PT ;  /* 0x0000000366667212 */ /* 0x000fe400078e3cff */
[----:B------:R-:W-:Y:S02]  /*71a0*/  @P2 R2UR UR36, R98 ;  /* 0x00000000622422ca */ /* 0x000fe400000e0000 */
[----:B------:R-:W-:Y:S02]  /*71b0*/  SEL R107, R107, RZ, P0 ;  /* 0x000000ff6b6b7207 */ /* 0x000fe40000000000 */
[----:B------:R-:W-:Y:S01]  /*71c0*/  SEL R44, R113, RZ, P1 ;  /* 0x000000ff712c7207 */ /* 0x000fe20000800000 */
[----:B------:R-:W-:Y:S10]  /*71d0*/  @P2 BRA `(.L_x_105) ;  /* 0xffffffd400d82947 */ /* 0x000ff4000383ffff */
[----:B------:R-:W-:Y:S05]  /*71e0*/  EXIT ;  /* 0x000000000000794d */ /* 0x000fea0003800000 */
.L_x_19:
[----:B--2---:R2:W1:Y:S02]  /*71f0*/  SYNCS.PHASECHK.TRANS64.TRYWAIT P0, [R3+URZ+0xf0], R2 ;  /* 0x0000f002030075a7 */ /* 0x00446400080011ff */
[----:B-1----:R-:W-:Y:S05]  /*7200*/  @!P0 NANOSLEEP.SYNCS 0x989680 ;  /* 0x009896800000895d */ /* 0x002fea0003900000 */
[----:B------:R-:W1:Y:S02]  /*7210*/  @!P0 SYNCS.PHASECHK.TRANS64 P0, [R3+URZ+0xf0], R2 ;  /* 0x0000f002030085a7 */ /* 0x000e6400080010ff */
[----:B-1----:R-:W-:Y:S05]  /*7220*/  @!P0 BRA `(.L_x_19) ;  /* 0xfffffffc00f08947 */ /* 0x002fea000383ffff */
[----:B------:R-:W-:Y:S05]  /*7230*/  BRA `(.L_x_106) ;  /* 0xffffffa000e07947 */ /* 0x000fea000383ffff */
.L_x_22:
[----:B-1----:R-:W-:-:S07]  /*7240*/  MOV R2, UR33 ;  /* 0x0000002100027c02 */ /* 0x002fce0008000f00 */
.L_x_107:
[----:B-1----:R1:W2:Y:S02]  /*7250*/  SYNCS.PHASECHK.TRANS64.TRYWAIT P0, [R2+URZ+0x28], R5 ;  /* 0x00002805020075a7 */ /* 0x0022a400080011ff */
[----:B--2---:R-:W-:Y:S05]  /*7260*/  @!P0 NANOSLEEP.SYNCS 0x989680 ;  /* 0x009896800000895d */ /* 0x004fea0003900000 */
[----:B------:R-:W2:Y:S02]  /*7270*/  @!P0 SYNCS.PHASECHK.TRANS64 P0, [R2+URZ+0x28], R5 ;  /* 0x00002805020085a7 */ /* 0x000ea400080010ff */
[----:B--2---:R-:W-:Y:S05]  /*7280*/  @!P0 BRA `(.L_x_107) ;  /* 0xfffffffc00f08947 */ /* 0x004fea000383ffff */
[----:B------:R-:W-:Y:S05]  /*7290*/  BRA `(.L_x_21) ;  /* 0xffffffa400307947 */ /* 0x000fea000383ffff */
.L_x_28:
[----:B-1----:R-:W-:-:S07]  /*72a0*/  MOV R2, UR17 ;  /* 0x0000001100027c02 */ /* 0x002fce0008000f00 */
.L_x_108:
[----:B-1----:R1:W2:Y:S02]  /*72b0*/  SYNCS.PHASECHK.TRANS64.TRYWAIT P0, [R2+URZ+0x28], R5 ;  /* 0x00002805020075a7 */ /* 0x0022a400080011ff */
[----:B--2---:R-:W-:Y:S05]  /*72c0*/  @!P0 NANOSLEEP.SYNCS 0x989680 ;  /* 0x009896800000895d */ /* 0x004fea0003900000 */
[----:B------:R-:W2:Y:S02]  /*72d0*/  @!P0 SYNCS.PHASECHK.TRANS64 P0, [R2+URZ+0x28], R5 ;  /* 0x00002805020085a7 */ /* 0x000ea400080010ff */
[----:B--2---:R-:W-:Y:S05]  /*72e0*/  @!P0 BRA `(.L_x_108) ;  /* 0xfffffffc00f08947 */ /* 0x004fea000383ffff */
[----:B------:R-:W-:Y:S05]  /*72f0*/  BRA `(.L_x_27) ;  /* 0xffffffa400d87947 */ /* 0x000fea000383ffff */
.L_x_32:
[----:B-1----:R1:W2:Y:S02]  /*7300*/  SYNCS.PHASECHK.TRANS64.TRYWAIT P0, [R2+URZ+0x80], R3 ;  /* 0x00008003020075a7 */ /* 0x0022a400080011ff */
[----:B--2---:R-:W-:Y:S05]  /*7310*/  @!P0 NANOSLEEP.SYNCS 0x989680 ;  /* 0x009896800000895d */ /* 0x004fea0003900000 */
[----:B------:R-:W2:Y:S02]  /*7320*/  @!P0 SYNCS.PHASECHK.TRANS64 P0, [R2+URZ+0x80], R3 ;  /* 0x00008003020085a7 */ /* 0x000ea400080010ff */
[----:B--2---:R-:W-:Y:S05]  /*7330*/  @!P0 BRA `(.L_x_32) ;  /* 0xfffffffc00f08947 */ /* 0x004fea000383ffff */
[----:B------:R-:W-:Y:S05]  /*7340*/  BRA `(.L_x_109) ;  /* 0xffffffa800687947 */ /* 0x000fea000383ffff */
.L_x_36:
[----:B----4-:R-:W-:-:S07]  /*7350*/  MOV R0, UR5 ;  /* 0x0000000500007c02 */ /* 0x010fce0008000f00 */
.L_x_110:
[----:B-1----:R1:W2:Y:S02]  /*7360*/  SYNCS.PHASECHK.TRANS64.TRYWAIT P0, [R0+URZ], R3 ;  /* 0x00000003000075a7 */ /* 0x0022a400080011ff */
[----:B--2---:R-:W-:Y:S05]  /*7370*/  @!P0 NANOSLEEP.SYNCS 0x989680 ;  /* 0x009896800000895d */ /* 0x004fea0003900000 */
[----:B------:R-:W2:Y:S02]  /*7380*/  @!P0 SYNCS.PHASECHK.TRANS64 P0, [R0+URZ], R3 ;  /* 0x00000003000085a7 */ /* 0x000ea400080010ff */
[----:B--2---:R-:W-:Y:S05]  /*7390*/  @!P0 BRA `(.L_x_110) ;  /* 0xfffffffc00f08947 */ /* 0x004fea000383ffff */
[----:B------:R-:W-:Y:S05]  /*73a0*/  BRA `(.L_x_111) ;  /* 0xffffffac00d87947 */ /* 0x000fea000383ffff */
.L_x_37:
[----:B----4-:R-:W-:-:S07]  /*73b0*/  MOV R0, UR5 ;  /* 0x0000000500007c02 */ /* 0x010fce0008000f00 */
.L_x_112:
[----:B-1----:R1:W2:Y:S02]  /*73c0*/  SYNCS.PHASECHK.TRANS64.TRYWAIT P0, [R0+URZ], R3 ;  /* 0x00000003000075a7 */ /* 0x0022a400080011ff */
[----:B--2---:R-:W-:Y:S05]  /*73d0*/  @!P0 NANOSLEEP.SYNCS 0x989680 ;  /* 0x009896800000895d */ /* 0x004fea0003900000 */
[----:B------:R-:W2:Y:S02]  /*73e0*/  @!P0 SYNCS.PHASECHK.TRANS64 P0, [R0+URZ], R3 ;  /* 0x00000003000085a7 */ /* 0x000ea400080010ff */
[----:B--2---:R-:W-:Y:S05]  /*73f0*/  @!P0 BRA `(.L_x_112) ;  /* 0xfffffffc00f08947 */ /* 0x004fea000383ffff */
[----:B------:R-:W-:Y:S05]  /*7400*/  BRA `(.L_x_113) ;  /* 0xffffffac00e47947 */ /* 0x000fea000383ffff */
.L_x_38:
[----:B----4-:R-:W-:-:S07]  /*7410*/  MOV R0, UR5 ;  /* 0x0000000500007c02 */ /* 0x010fce0008000f00 */
.L_x_114:
[----:B-1----:R1:W2:Y:S02]  /*7420*/  SYNCS.PHASECHK.TRANS64.TRYWAIT P0, [R0+URZ], R3 ;  /* 0x00000003000075a7 */ /* 0x0022a400080011ff */
[----:B--2---:R-:W-:Y:S05]  /*7430*/  @!P0 NANOSLEEP.SYNCS 0x989680 ;  /* 0x009896800000895d */ /* 0x004fea0003900000 */
[----:B------:R-:W2:Y:S02]  /*7440*/  @!P0 SYNCS.PHASECHK.TRANS64 P0, [R0+URZ], R3 ;  /* 0x00000003000085a7 */ /* 0x000ea400080010ff */
[----:B--2---:R-:W-:Y:S05]  /*7450*/  @!P0 BRA `(.L_x_114) ;  /* 0xfffffffc00f08947 */ /* 0x004fea000383ffff */
[----:B------:R-:W-:Y:S05]  /*7460*/  BRA `(.L_x_115) ;  /* 0xffffffac00f07947 */ /* 0x000fea000383ffff */
.L_x_39:
[----:B----4-:R-:W-:-:S07]  /*7470*/  MOV R0, UR5 ;  /* 0x0000000500007c02 */ /* 0x010fce0008000f00 */
.L_x_116:
[----:B-1----:R1:W2:Y:S02]  /*7480*/  SYNCS.PHASECHK.TRANS64.TRYWAIT P0, [R0+URZ], R3 ;  /* 0x00000003000075a7 */ /* 0x0022a400080011ff */
[----:B--2---:R-:W-:Y:S05]  /*7490*/  @!P0 NANOSLEEP.SYNCS 0x989680 ;  /* 0x009896800000895d */ /* 0x004fea0003900000 */
[----:B------:R-:W2:Y:S02]  /*74a0*/  @!P0 SYNCS.PHASECHK.TRANS64 P0, [R0+URZ], R3 ;  /* 0x00000003000085a7 */ /* 0x000ea400080010ff */
[----:B--2---:R-:W-:Y:S05]  /*74b0*/  @!P0 BRA `(.L_x_116) ;  /* 0xfffffffc00f08947 */ /* 0x004fea000383ffff */
[----:B------:R-:W-:Y:S05]  /*74c0*/  BRA `(.L_x_117) ;  /* 0xffffffac00fc7947 */ /* 0x000fea000383ffff */
.L_x_42:
[----:B-1----:R1:W2:Y:S02]  /*74d0*/  SYNCS.PHASECHK.TRANS64.TRYWAIT P0, [R0+URZ+0xe0], R5 ;  /* 0x0000e005000075a7 */ /* 0x0022a400080011ff */
[----:B--2---:R-:W-:Y:S05]  /*74e0*/  @!P0 NANOSLEEP.SYNCS 0x989680 ;  /* 0x009896800000895d */ /* 0x004fea0003900000 */
[----:B------:R-:W2:Y:S02]  /*74f0*/  @!P0 SYNCS.PHASECHK.TRANS64 P0, [R0+URZ+0xe0], R5 ;  /* 0x0000e005000085a7 */ /* 0x000ea400080010ff */
[----:B--2---:R-:W-:Y:S05]  /*7500*/  @!P0 BRA `(.L_x_42) ;  /* 0xfffffffc00f08947 */ /* 0x004fea000383ffff */
[----:B------:R-:W-:Y:S05]  /*7510*/  BRA `(.L_x_118) ;  /* 0xffffffb000587947 */ /* 0x000fea000383ffff */
.L_x_43:
[----:B------:R-:W-:-:S07]  /*7520*/  MOV R0, UR5 ;  /* 0x0000000500007c02 */ /* 0x000fce0008000f00 */
.L_x_119:
[----:B-1----:R1:W2:Y:S02]  /*7530*/  SYNCS.PHASECHK.TRANS64.TRYWAIT P0, [R0+URZ+0x90], R5 ;  /* 0x00009005000075a7 */ /* 0x0022a400080011ff */
[----:B--2---:R-:W-:Y:S05]  /*7540*/  @!P0 NANOSLEEP.SYNCS 0x989680 ;  /* 0x009896800000895d */ /* 0x004fea0003900000 */
[----:B------:R-:W2:Y:S02]  /*7550*/  @!P0 SYNCS.PHASECHK.TRANS64 P0, [R0+URZ+0x90], R5 ;  /* 0x00009005000085a7 */ /* 0x000ea400080010ff */
[----:B--2---:R-:W-:Y:S05]  /*7560*/  @!P0 BRA `(.L_x_119) ;  /* 0xfffffffc00f08947 */ /* 0x004fea000383ffff */
[----:B------:R-:W-:Y:S05]  /*7570*/  BRA `(.L_x_120) ;  /* 0xffffffb000687947 */ /* 0x000fea000383ffff */
.L_x_44:
[----:B-1----:R1:W2:Y:S02]  /*7580*/  SYNCS.PHASECHK.TRANS64.TRYWAIT P1, [R0+URZ+0x80], R5 ;  /* 0x00008005000075a7 */ /* 0x0022a400080211ff */
[----:B--2---:R-:W-:Y:S05]  /*7590*/  @!P1 NANOSLEEP.SYNCS 0x989680 ;  /* 0x009896800000995d */ /* 0x004fea0003900000 */
[----:B------:R-:W2:Y:S02]  /*75a0*/  @!P1 SYNCS.PHASECHK.TRANS64 P1, [R0+URZ+0x80], R5 ;  /* 0x00008005000095a7 */ /* 0x000ea400080210ff */
[----:B--2---:R-:W-:Y:S05]  /*75b0*/  @!P1 BRA `(.L_x_44) ;  /* 0xfffffffc00f09947 */ /* 0x004fea000383ffff */
[----:B------:R-:W-:Y:S05]  /*75c0*/  BRA `(.L_x_121) ;  /* 0xffffffb000987947 */ /* 0x000fea000383ffff */
.L_x_47:
[----:B------:R-:W-:-:S07]  /*75d0*/  MOV R0, UR5 ;  /* 0x0000000500007c02 */ /* 0x000fce0008000f00 */
.L_x_122:
[----:B-1----:R1:W2:Y:S02]  /*75e0*/  SYNCS.PHASECHK.TRANS64.TRYWAIT P0, [R0+URZ+0x90], R3 ;  /* 0x00009003000075a7 */ /* 0x0022a400080011ff */
[----:B--2---:R-:W-:Y:S05]  /*75f0*/  @!P0 NANOSLEEP.SYNCS 0x989680 ;  /* 0x009896800000895d */ /* 0x004fea0003900000 */
[----:B------:R-:W2:Y:S02]  /*7600*/  @!P0 SYNCS.PHASECHK.TRANS64 P0, [R0+URZ+0x90], R3 ;  /* 0x00009003000085a7 */ /* 0x000ea400080010ff */
[----:B--2---:R-:W-:Y:S05]  /*7610*/  @!P0 BRA `(.L_x_122) ;  /* 0xfffffffc00f08947 */ /* 0x004fea000383ffff */
[----:B------:R-:W-:Y:S05]  /*7620*/  BRA `(.L_x_46) ;  /* 0xffffffb000ec7947 */ /* 0x000fea000383ffff */
.L_x_54:
[----:B-1----:R1:W2:Y:S02]  /*7630*/  SYNCS.PHASECHK.TRANS64.TRYWAIT P1, [R0+URZ+0x80], R5 ;  /* 0x00008005000075a7 */ /* 0x0022a400080211ff */
[----:B--2---:R-:W-:Y:S05]  /*7640*/  @!P1 NANOSLEEP.SYNCS 0x989680 ;  /* 0x009896800000995d */ /* 0x004fea0003900000 */
[----:B------:R-:W2:Y:S02]  /*7650*/  @!P1 SYNCS.PHASECHK.TRANS64 P1, [R0+URZ+0x80], R5 ;  /* 0x00008005000095a7 */ /* 0x000ea400080210ff */
[----:B--2---:R-:W-:Y:S05]  /*7660*/  @!P1 BRA `(.L_x_54) ;  /* 0xfffffffc00f09947 */ /* 0x004fea000383ffff */
[----:B------:R-:W-:Y:S05]  /*7670*/  BRA `(.L_x_123) ;  /* 0xffffffb8004c7947 */ /* 0x000fea000383ffff */
.L_x_55:
[----:B------:R-:W-:-:S07]  /*7680*/  MOV R3, UR8 ;  /* 0x0000000800037c02 */ /* 0x000fce0008000f00 */
.L_x_124:
[----:B-1----:R1:W2:Y:S02]  /*7690*/  SYNCS.PHASECHK.TRANS64.TRYWAIT P0, [R3+URZ+0xc0], R0 ;  /* 0x0000c000030075a7 */ /* 0x0022a400080011ff */
[----:B--2---:R-:W-:Y:S05]  /*76a0*/  @!P0 NANOSLEEP.SYNCS 0x989680 ;  /* 0x009896800000895d */ /* 0x004fea0003900000 */
[----:B------:R-:W2:Y:S02]  /*76b0*/  @!P0 SYNCS.PHASECHK.TRANS64 P0, [R3+URZ+0xc0], R0 ;  /* 0x0000c000030085a7 */ /* 0x000ea400080010ff */
[----:B--2---:R-:W-:Y:S05]  /*76c0*/  @!P0 BRA `(.L_x_124) ;  /* 0xfffffffc00f08947 */ /* 0x004fea000383ffff */
[----:B------:R-:W-:Y:S05]  /*76d0*/  BRA `(.L_x_125) ;  /* 0xffffffb8009c7947 */ /* 0x000fea000383ffff */
.L_x_58:
[----:B------:R-:W-:Y:S07]  /*76e0*/  MOV R0, UR7 ;  /* 0x0000000700007c02 */ /* 0x000fee0008000f00 */
.L_x_126:
[----:B-1----:R1:W2:Y:S02]  /*76f0*/  SYNCS.PHASECHK.TRANS64.TRYWAIT P0, [R0+URZ], R3 ;  /* 0x00000003000075a7 */ /* 0x0022a400080011ff */
[----:B--2---:R-:W-:Y:S05]  /*7700*/  @!P0 NANOSLEEP.SYNCS 0x989680 ;  /* 0x009896800000895d */ /* 0x004fea0003900000 */
[----:B------:R-:W2:Y:S02]  /*7710*/  @!P0 SYNCS.PHASECHK.TRANS64 P0, [R0+URZ], R3 ;  /* 0x00000003000085a7 */ /* 0x000ea400080010ff */
[----:B--2---:R-:W-:Y:S05]  /*7720*/  @!P0 BRA `(.L_x_126) ;  /* 0xfffffffc00f08947 */ /* 0x004fea000383ffff */
[----:B------:R-:W-:Y:S05]  /*7730*/  BRA `(.L_x_57) ;  /* 0xffffffb800b87947 */ /* 0x000fea000383ffff */
.L_x_61:
[----:B------:R-:W-:-:S07]  /*7740*/  MOV R0, UR5 ;  /* 0x0000000500007c02 */ /* 0x000fce0008000f00 */
.L_x_127:
[----:B--2---:R2:W3:Y:S02]  /*7750*/  SYNCS.PHASECHK.TRANS64.TRYWAIT P0, [R0+URZ], R3 ;  /* 0x00000003000075a7 */ /* 0x0044e400080011ff */
[----:B---3--:R-:W-:Y:S05]  /*7760*/  @!P0 NANOSLEEP.SYNCS 0x989680 ;  /* 0x009896800000895d */ /* 0x008fea0003900000 */
[----:B------:R-:W3:Y:S02]  /*7770*/  @!P0 SYNCS.PHASECHK.TRANS64 P0, [R0+URZ], R3 ;  /* 0x00000003000085a7 */ /* 0x000ee400080010ff */
[----:B---3--:R-:W-:Y:S05]  /*7780*/  @!P0 BRA `(.L_x_127) ;  /* 0xfffffffc00f08947 */ /* 0x008fea000383ffff */
[----:B------:R-:W-:Y:S05]  /*7790*/  BRA `(.L_x_128) ;  /* 0xffffffbc006c7947 */ /* 0x000fea000383ffff */
.L_x_62:
[----:B------:R-:W-:-:S07]  /*77a0*/  MOV R0, UR5 ;  /* 0x0000000500007c02 */ /* 0x000fce0008000f00 */
.L_x_129:
[----:B-1----:R1:W2:Y:S02]  /*77b0*/  SYNCS.PHASECHK.TRANS64.TRYWAIT P0, [R0+URZ], R3 ;  /* 0x00000003000075a7 */ /* 0x0022a400080011ff */
[----:B--2---:R-:W-:Y:S05]  /*77c0*/  @!P0 NANOSLEEP.SYNCS 0x989680 ;  /* 0x009896800000895d */ /* 0x004fea0003900000 */
[----:B------:R-:W2:Y:S02]  /*77d0*/  @!P0 SYNCS.PHASECHK.TRANS64 P0, [R0+URZ], R3 ;  /* 0x00000003000085a7 */ /* 0x000ea400080010ff */
[----:B--2---:R-:W-:Y:S05]  /*77e0*/  @!P0 BRA `(.L_x_129) ;  /* 0xfffffffc00f08947 */ /* 0x004fea000383ffff */
[----:B------:R-:W-:Y:S05]  /*77f0*/  BRA `(.L_x_130) ;  /* 0xffffffbc00787947 */ /* 0x000fea000383ffff */
.L_x_63:
[----:B------:R-:W-:-:S07]  /*7800*/  MOV R0, UR5 ;  /* 0x0000000500007c02 */ /* 0x000fce0008000f00 */
.L_x_131:
[----:B-1----:R1:W2:Y:S02]  /*7810*/  SYNCS.PHASECHK.TRANS64.TRYWAIT P0, [R0+URZ], R3 ;  /* 0x00000003000075a7 */ /* 0x0022a400080011ff */
[----:B--2---:R-:W-:Y:S05]  /*7820*/  @!P0 NANOSLEEP.SYNCS 0x989680 ;  /* 0x009896800000895d */ /* 0x004fea0003900000 */
[----:B------:R-:W2:Y:S02]  /*7830*/  @!P0 SYNCS.PHASECHK.TRANS64 P0, [R0+URZ], R3 ;  /* 0x00000003000085a7 */ /* 0x000ea400080010ff */
[----:B--2---:R-:W-:Y:S05]  /*7840*/  @!P0 BRA `(.L_x_131) ;  /* 0xfffffffc00f08947 */ /* 0x004fea000383ffff */
[----:B------:R-:W-:Y:S05]  /*7850*/  BRA `(.L_x_132) ;  /* 0xffffffbc00847947 */ /* 0x000fea000383ffff */
.L_x_64:
[----:B------:R-:W-:-:S07]  /*7860*/  MOV R0, UR7 ;  /* 0x0000000700007c02 */ /* 0x000fce0008000f00 */
.L_x_133:
[----:B-1----:R1:W2:Y:S02]  /*7870*/  SYNCS.PHASECHK.TRANS64.TRYWAIT P0, [R0+URZ], R3 ;  /* 0x00000003000075a7 */ /* 0x0022a400080011ff */
[----:B--2---:R-:W-:Y:S05]  /*7880*/  @!P0 NANOSLEEP.SYNCS 0x989680 ;  /* 0x009896800000895d */ /* 0x004fea0003900000 */
[----:B------:R-:W2:Y:S02]  /*7890*/  @!P0 SYNCS.PHASECHK.TRANS64 P0, [R0+URZ], R3 ;  /* 0x00000003000085a7 */ /* 0x000ea400080010ff */
[----:B--2---:R-:W-:Y:S05]  /*78a0*/  @!P0 BRA `(.L_x_133) ;  /* 0xfffffffc00f08947 */ /* 0x004fea000383ffff */
[----:B------:R-:W-:Y:S05]  /*78b0*/  BRA `(.L_x_134) ;  /* 0xffffffbc00907947 */ /* 0x000fea000383ffff */
.L_x_69:
[----:B--2---:R2:W3:Y:S02]  /*78c0*/  SYNCS.PHASECHK.TRANS64.TRYWAIT P0, [R0+URZ+0x80], R3 ;  /* 0x00008003000075a7 */ /* 0x0044e400080011ff */
[----:B---3--:R-:W-:Y:S05]  /*78d0*/  @!P0 NANOSLEEP.SYNCS 0x989680 ;  /* 0x009896800000895d */ /* 0x008fea0003900000 */
[----:B------:R-:W3:Y:S02]  /*78e0*/  @!P0 SYNCS.PHASECHK.TRANS64 P0, [R0+URZ+0x80], R3 ;  /* 0x00008003000085a7 */ /* 0x000ee400080010ff */
[----:B---3--:R-:W-:Y:S05]  /*78f0*/  @!P0 BRA `(.L_x_69) ;  /* 0xfffffffc00f08947 */ /* 0x008fea000383ffff */
[----:B------:R-:W-:Y:S05]  /*7900*/  BRA `(.L_x_135) ;  /* 0xffffffc000947947 */ /* 0x000fea000383ffff */
.L_x_72:
[----:B------:R-:W-:Y:S07]  /*7910*/  MOV R0, UR7 ;  /* 0x0000000700007c02 */ /* 0x000fee0008000f00 */
.L_x_136:
[----:B--2---:R2:W3:Y:S02]  /*7920*/  SYNCS.PHASECHK.TRANS64.TRYWAIT P0, [R0+URZ+0x78], R3 ;  /* 0x00007803000075a7 */ /* 0x0044e400080011ff */
[----:B---3--:R-:W-:Y:S05]  /*7930*/  @!P0 NANOSLEEP.SYNCS 0x989680 ;  /* 0x009896800000895d */ /* 0x008fea0003900000 */
[----:B------:R-:W3:Y:S02]  /*7940*/  @!P0 SYNCS.PHASECHK.TRANS64 P0, [R0+URZ+0x78], R3 ;  /* 0x00007803000085a7 */ /* 0x000ee400080010ff */
[----:B---3--:R-:W-:Y:S05]  /*7950*/  @!P0 BRA `(.L_x_136) ;  /* 0xfffffffc00f08947 */ /* 0x008fea000383ffff */
[----:B------:R-:W-:Y:S05]  /*7960*/  BRA `(.L_x_71) ;  /* 0xffffffc400747947 */ /* 0x000fea000383ffff */
.L_x_75:
[----:B--2---:R-:W-:Y:S07]  /*7970*/  MOV R3, UR7 ;  /* 0x0000000700037c02 */ /* 0x004fee0008000f00 */
.L_x_137:
[----:B-1----:R1:W2:Y:S02]  /*7980*/  SYNCS.PHASECHK.TRANS64.TRYWAIT P0, [R3+URZ+0x60], R12 ;  /* 0x0000600c030075a7 */ /* 0x0022a400080011ff */
[----:B--2---:R-:W-:Y:S05]  /*7990*/  @!P0 NANOSLEEP.SYNCS 0x989680 ;  /* 0x009896800000895d */ /* 0x004fea0003900000 */
[----:B------:R-:W2:Y:S02]  /*79a0*/  @!P0 SYNCS.PHASECHK.TRANS64 P0, [R3+URZ+0x60], R12 ;  /* 0x0000600c030085a7 */ /* 0x000ea400080010ff */
[----:B--2---:R-:W-:Y:S05]  /*79b0*/  @!P0 BRA `(.L_x_137) ;  /* 0xfffffffc00f08947 */ /* 0x004fea000383ffff */
[----:B------:R-:W-:Y:S05]  /*79c0*/  BRA `(.L_x_138) ;  /* 0xffffffc400ec7947 */ /* 0x000fea000383ffff */
.L_x_76:
[----:B------:R-:W-:Y:S07]  /*79d0*/  MOV R3, UR7 ;  /* 0x0000000700037c02 */ /* 0x000fee0008000f00 */
.L_x_139:
[----:B-1----:R1:W2:Y:S02]  /*79e0*/  SYNCS.PHASECHK.TRANS64.TRYWAIT P0, [R3+URZ+0x68], R12 ;  /* 0x0000680c030075a7 */ /* 0x0022a400080011ff */
[----:B--2---:R-:W-:Y:S05]  /*79f0*/  @!P0 NANOSLEEP.SYNCS 0x989680 ;  /* 0x009896800000895d */ /* 0x004fea0003900000 */
[----:B------:R-:W2:Y:S02]  /*7a00*/  @!P0 SYNCS.PHASECHK.TRANS64 P0, [R3+URZ+0x68], R12 ;  /* 0x0000680c030085a7 */ /* 0x000ea400080010ff */
[----:B--2---:R-:W-:Y:S05]  /*7a10*/  @!P0 BRA `(.L_x_139) ;  /* 0xfffffffc00f08947 */ /* 0x004fea000383ffff */
[----:B------:R-:W-:Y:S05]  /*7a20*/  BRA `(.L_x_140) ;  /* 0xffffffc8006c7947 */ /* 0x000fea000383ffff */
.L_x_78:
[----:B------:R-:W-:-:S07]  /*7a30*/  MOV R0, UR7 ;  /* 0x0000000700007c02 */ /* 0x000fce0008000f00 */
.L_x_141:
[----:B-1----:R1:W3:Y:S02]  /*7a40*/  SYNCS.PHASECHK.TRANS64.TRYWAIT P0, [R0+URZ+0x60], R3 ;  /* 0x00006003000075a7 */ /* 0x0022e400080011ff */
[----:B---3--:R-:W-:Y:S05]  /*7a50*/  @!P0 NANOSLEEP.SYNCS 0x989680 ;  /* 0x009896800000895d */ /* 0x008fea0003900000 */
[----:B------:R-:W3:Y:S02]  /*7a60*/  @!P0 SYNCS.PHASECHK.TRANS64 P0, [R0+URZ+0x60], R3 ;  /* 0x00006003000085a7 */ /* 0x000ee400080010ff */
[----:B---3--:R-:W-:Y:S05]  /*7a70*/  @!P0 BRA `(.L_x_141) ;  /* 0xfffffffc00f08947 */ /* 0x008fea000383ffff */
[----:B------:R-:W-:Y:S05]  /*7a80*/  BRA `(.L_x_142) ;  /* 0xffffffc800dc7947 */ /* 0x000fea000383ffff */
.L_x_80:
[----:B--2---:R2:W4:Y:S02]  /*7a90*/  SYNCS.PHASECHK.TRANS64.TRYWAIT P0, [R0+URZ+0x80], R3 ;  /* 0x00008003000075a7 */ /* 0x00452400080011ff */
[----:B----4-:R-:W-:Y:S05]  /*7aa0*/  @!P0 NANOSLEEP.SYNCS 0x989680 ;  /* 0x009896800000895d */ /* 0x010fea0003900000 */
[----:B------:R-:W4:Y:S02]  /*7ab0*/  @!P0 SYNCS.PHASECHK.TRANS64 P0, [R0+URZ+0x80], R3 ;  /* 0x00008003000085a7 */ /* 0x000f2400080010ff */
[----:B----4-:R-:W-:Y:S05]  /*7ac0*/  @!P0 BRA `(.L_x_80) ;  /* 0xfffffffc00f08947 */ /* 0x010fea000383ffff */
[----:B------:R-:W-:Y:S05]  /*7ad0*/  BRA `(.L_x_143) ;  /* 0xffffffcc00ac7947 */ /* 0x000fea000383ffff */
.L_x_91:
[----:B-1----:R1:W3:Y:S02]  /*7ae0*/  SYNCS.PHASECHK.TRANS64.TRYWAIT P1, [R0+URZ+0x50], R3 ;  /* 0x00005003000075a7 */ /* 0x0022e400080211ff */
[----:B---3--:R-:W-:Y:S05]  /*7af0*/  @!P1 NANOSLEEP.SYNCS 0x989680 ;  /* 0x009896800000995d */ /* 0x008fea0003900000 */
[----:B------:R-:W3:Y:S02]  /*7b00*/  @!P1 SYNCS.PHASECHK.TRANS64 P1, [R0+URZ+0x50], R3 ;  /* 0x00005003000095a7 */ /* 0x000ee400080210ff */
[----:B---3--:R-:W-:Y:S05]  /*7b10*/  @!P1 BRA `(.L_x_91) ;  /* 0xfffffffc00f09947 */ /* 0x008fea000383ffff */
[----:B------:R-:W-:Y:S05]  /*7b20*/  BRA `(.L_x_90) ;  /* 0xffffffd800c47947 */ /* 0x000fea000383ffff */
.L_x_93:
[----:B---3--:R3:W4:Y:S02]  /*7b30*/  SYNCS.PHASECHK.TRANS64.TRYWAIT P0, [R108+URZ+0xa0], R7 ;  /* 0x0000a0076c0075a7 */ /* 0x00872400080011ff */
[----:B----4-:R-:W-:Y:S05]  /*7b40*/  @!P0 NANOSLEEP.SYNCS 0x989680 ;  /* 0x009896800000895d */ /* 0x010fea0003900000 */
[----:B------:R-:W4:Y:S02]  /*7b50*/  @!P0 SYNCS.PHASECHK.TRANS64 P0, [R108+URZ+0xa0], R7 ;  /* 0x0000a0076c0085a7 */ /* 0x000f2400080010ff */
[----:B----4-:R-:W-:Y:S05]  /*7b60*/  @!P0 BRA `(.L_x_93) ;  /* 0xfffffffc00f08947 */ /* 0x010fea000383ffff */
[----:B------:R-:W-:Y:S05]  /*7b70*/  BRA `(.L_x_92) ;  /* 0xffffffdc00187947 */ /* 0x000fea000383ffff */
.L_x_101:
[----:B--2---:R2:W3:Y:S02]  /*7b80*/  SYNCS.PHASECHK.TRANS64.TRYWAIT P0, [R75+URZ+0x50], R0 ;  /* 0x000050004b0075a7 */ /* 0x0044e400080011ff */
[----:B---3--:R-:W-:Y:S05]  /*7b90*/  @!P0 NANOSLEEP.SYNCS 0x989680 ;  /* 0x009896800000895d */ /* 0x008fea0003900000 */
[----:B------:R-:W3:Y:S02]  /*7ba0*/  @!P0 SYNCS.PHASECHK.TRANS64 P0, [R75+URZ+0x50], R0 ;  /* 0x000050004b0085a7 */ /* 0x000ee400080010ff */
[----:B---3--:R-:W-:Y:S05]  /*7bb0*/  @!P0 BRA `(.L_x_101) ;  /* 0xfffffffc00f08947 */ /* 0x008fea000383ffff */
[----:B------:R-:W-:Y:S05]  /*7bc0*/  BRA `(.L_x_100) ;  /* 0xffffffe8000c7947 */ /* 0x000fea000383ffff */
        .weak           $__internal_0_$__cuda_sm10x_tcgen05_guardrail_trap_col_being_dealloced_not_returned_by_alloc
        .type           $__internal_0_$__cuda_sm10x_tcgen05_guardrail_trap_col_being_dealloced_not_returned_by_alloc,@function
        .size           $__internal_0_$__cuda_sm10x_tcgen05_guardrail_trap_col_being_dealloced_not_returned_by_alloc,($__internal_1_$__cuda_sm10x_tcgen05_guardrail_trap_phase_invalid_during_alloc - $__internal_0_$__cuda_sm10x_tcgen05_guardrail_trap_col_being_dealloced_not_returned_by_alloc)
$__internal_0_$__cuda_sm10x_tcgen05_guardrail_trap_col_being_dealloced_not_returned_by_alloc:
[----:B------:R-:W-:Y:S05]  /*7bd0*/  BPT.TRAP 0x1 ;  /* 0x000000040000795c */ /* 0x000fea0000300000 */
[----:B------:R-:W-:-:S04]  /*7be0*/  HFMA2 R3, -RZ, RZ, 0, 0 ;  /* 0x00000000ff037431 */ /* 0x000fc800000001ff */
[----:B------:R-:W-:Y:S05]  /*7bf0*/  RET.REL.NODEC R2 `(_ZN7cutlass13device_kernelINS_4gemm6kernel13GemmUniversalIN4cute5tupleIJiiiiEEENS1_10collective13CollectiveMmaINS1_35MainloopSm100TmaUmmaWarpSpecializedILi5ELi2ELi4ENS5_IJNS4_1CILi1EEESB_SB_EEEEENS5_IJNSA_ILi64EEENSA_ILi128EEESE_EEEaNS5_IJlSB_lEEEaSH_NS4_8TiledMMAINS4_8MMA_AtomIJNS4_15SM100_MMA_S8_SSIaaiLi64ELi128ELNS4_4UMMA5MajorE0ELSM_0ELNSL_8SaturateE0EEEEEENS4_6LayoutISC_NS5_IJNSA_ILi0EEESR_SR_EEEEENS5_IJNS4_10UnderscoreESU_SU_EEEEENS4_13SM90_TMA_LOADENS4_14ComposedLayoutINS4_7SwizzleILi2ELi4ELi3EEENS4_18smem_ptr_flag_bitsILi8EEENSQ_INS5_IJNSA_ILi8EEESE_EEENS5_IJSE_SB_EEEEEEEvNS4_8identityESX_S17_vS18_EENS_8epilogue10collective18CollectiveEpilogueINS1A_23Sm100TmaWarpSpecializedILi2ELi2ELi32ELb0ELb0EEEJSG_NS5_IJNSQ_ISE_SB_EES1F_EEEaSH_aSH_NS1A_6fusion15FusionCallbacksIS1E_NS1H_17LinearCombinationIaiaiLNS_15FloatRoundStyleE2EEESG_S1G_JEEENS4_5SM1004TMEM4LOAD26SM100_TMEM_LOAD_16dp32b32xESX_S17_NS4_39AutoVectorizingCopyWithAssumedAlignmentILi128EEENS4_14SM90_TMA_STOREES17_S1S_S1S_EEEvvEEEEvNT_6ParamsE) ;  /* 0xffffff8402007950 */ /* 0x000fea0003c3ffff */
        .weak           $__internal_1_$__cuda_sm10x_tcgen05_guardrail_trap_phase_invalid_during_alloc
        .type           $__internal_1_$__cuda_sm10x_tcgen05_guardrail_trap_phase_invalid_during_alloc,@function
        .size           $__internal_1_$__cuda_sm10x_tcgen05_guardrail_trap_phase_invalid_during_alloc,($__internal_2_$__cuda_sm10x_tcgen05_guardrail_trap_unallocated_columns_being_dealloced - $__internal_1_$__cuda_sm10x_tcgen05_guardrail_trap_phase_invalid_during_alloc)
$__internal_1_$__cuda_sm10x_tcgen05_guardrail_trap_phase_invalid_during_alloc:
[----:B------:R-:W-:Y:S05]  /*7c00*/  BPT.TRAP 0x1 ;  /* 0x000000040000795c */ /* 0x000fea0000300000 */
[----:B------:R-:W-:-:S04]  /*7c10*/  MOV R3, 0x0 ;  /* 0x0000000000037802 */ /* 0x000fc80000000f00 */
[----:B------:R-:W-:Y:S05]  /*7c20*/  RET.REL.NODEC R2 `(_ZN7cutlass13device_kernelINS_4gemm6kernel13GemmUniversalIN4cute5tupleIJiiiiEEENS1_10collective13CollectiveMmaINS1_35MainloopSm100TmaUmmaWarpSpecializedILi5ELi2ELi4ENS5_IJNS4_1CILi1EEESB_SB_EEEEENS5_IJNSA_ILi64EEENSA_ILi128EEESE_EEEaNS5_IJlSB_lEEEaSH_NS4_8TiledMMAINS4_8MMA_AtomIJNS4_15SM100_MMA_S8_SSIaaiLi64ELi128ELNS4_4UMMA5MajorE0ELSM_0ELNSL_8SaturateE0EEEEEENS4_6LayoutISC_NS5_IJNSA_ILi0EEESR_SR_EEEEENS5_IJNS4_10UnderscoreESU_SU_EEEEENS4_13SM90_TMA_LOADENS4_14ComposedLayoutINS4_7SwizzleILi2ELi4ELi3EEENS4_18smem_ptr_flag_bitsILi8EEENSQ_INS5_IJNSA_ILi8EEESE_EEENS5_IJSE_SB_EEEEEEEvNS4_8identityESX_S17_vS18_EENS_8epilogue10collective18CollectiveEpilogueINS1A_23Sm100TmaWarpSpecializedILi2ELi2ELi32ELb0ELb0EEEJSG_NS5_IJNSQ_ISE_SB_EES1F_EEEaSH_aSH_NS1A_6fusion15FusionCallbacksIS1E_NS1H_17LinearCombinationIaiaiLNS_15FloatRoundStyleE2EEESG_S1G_JEEENS4_5SM1004TMEM4LOAD26SM100_TMEM_LOAD_16dp32b32xESX_S17_NS4_39AutoVectorizingCopyWithAssumedAlignmentILi128EEENS4_14SM90_TMA_STOREES17_S1S_S1S_EEEvvEEEEvNT_6ParamsE) ;  /* 0xffffff8002f47950 */ /* 0x000fea0003c3ffff */
        .weak           $__internal_2_$__cuda_sm10x_tcgen05_guardrail_trap_unallocated_columns_being_dealloced
        .type           $__internal_2_$__cuda_sm10x_tcgen05_guardrail_trap_unallocated_columns_being_dealloced,@function
        .size           $__internal_2_$__cuda_sm10x_tcgen05_guardrail_trap_unallocated_columns_being_dealloced,(.L_x_145 - $__internal_2_$__cuda_sm10x_tcgen05_guardrail_trap_unallocated_columns_being_dealloced)
$__internal_2_$__cuda_sm10x_tcgen05_guardrail_trap_unallocated_columns_being_dealloced:
[----:B------:R-:W-:Y:S05]  /*7c30*/  BPT.TRAP 0x1 ;  /* 0x000000040000795c */ /* 0x000fea0000300000 */
[----:B------:R-:W-:-:S04]  /*7c40*/  HFMA2 R3, -RZ, RZ, 0, 0 ;  /* 0x00000000ff037431 */ /* 0x000fc800000001ff */
[----:B------:R-:W-:Y:S05]  /*7c50*/  RET.REL.NODEC R2 `(_ZN7cutlass13device_kernelINS_4gemm6kernel13GemmUniversalIN4cute5tupleIJiiiiEEENS1_10collective13CollectiveMmaINS1_35MainloopSm100TmaUmmaWarpSpecializedILi5ELi2ELi4ENS5_IJNS4_1CILi1EEESB_SB_EEEEENS5_IJNSA_ILi64EEENSA_ILi128EEESE_EEEaNS5_IJlSB_lEEEaSH_NS4_8TiledMMAINS4_8MMA_AtomIJNS4_15SM100_MMA_S8_SSIaaiLi64ELi128ELNS4_4UMMA5MajorE0ELSM_0ELNSL_8SaturateE0EEEEEENS4_6LayoutISC_NS5_IJNSA_ILi0EEESR_SR_EEEEENS5_IJNS4_10UnderscoreESU_SU_EEEEENS4_13SM90_TMA_LOADENS4_14ComposedLayoutINS4_7SwizzleILi2ELi4ELi3EEENS4_18smem_ptr_flag_bitsILi8EEENSQ_INS5_IJNSA_ILi8EEESE_EEENS5_IJSE_SB_EEEEEEEvNS4_8identityESX_S17_vS18_EENS_8epilogue10collective18CollectiveEpilogueINS1A_23Sm100TmaWarpSpecializedILi2ELi2ELi32ELb0ELb0EEEJSG_NS5_IJNSQ_ISE_SB_EES1F_EEEaSH_aSH_NS1A_6fusion15FusionCallbacksIS1E_NS1H_17LinearCombinationIaiaiLNS_15FloatRoundStyleE2EEESG_S1G_JEEENS4_5SM1004TMEM4LOAD26SM100_TMEM_LOAD_16dp32b32xESX_S17_NS4_39AutoVectorizingCopyWithAssumedAlignmentILi128EEENS4_14SM90_TMA_STOREES17_S1S_S1S_EEEvvEEEEvNT_6ParamsE) ;  /* 0xffffff8002e87950 */ /* 0x000fea0003c3ffff */
.L_x_144:
[----:B------:R-:W-:-:S00]  /*7c60*/  BRA `(.L_x_144) ;  /* 0xfffffffc00fc7947 */ /* 0x000fc0000383ffff */
[----:B------:R-:W-:-:S00]  /*7c70*/  NOP ;  /* 0x0000000000007918 */ /* 0x000fc00000000000 */
        /* <DEDUP_REMOVED lines=8> */
.L_x_145:


//--------------------- .nv.global.init           --------------------------
	.section	.nv.global.init,"aw",@progbits
.nv.global.init:
	.type		$str$27,@object
	.size		$str$27,($str$28 - $str$27)
$str$27:
        /*0000*/ 	.byte	0x28, 0x61, 0x64, 0x64, 0x72, 0x65, 0x73, 0x73, 0x20, 0x26, 0x20, 0x6d, 0x61, 0x73, 0x6b, 0x29
        /*0010*/ 	.byte	0x20, 0x3d, 0x3d, 0x20, 0x30, 0x00
	.type		$str$28,@object
	.size		$str$28,($str$26 - $str$28)
$str$28:
        /*0016*/ 	.byte	0x2f, 0x74, 0x6d, 0x70, 0x2f, 0x63, 0x75, 0x74, 0x6c, 0x61, 0x73, 0x73, 0x5f, 0x73, 0x77, 0x65
        /*0026*/ 	.byte	0x65, 0x70, 0x5f, 0x73, 0x72, 0x63, 0x2f, 0x69, 0x6e, 0x63, 0x6c, 0x75, 0x64, 0x65, 0x2f, 0x63
        /*0036*/ 	.byte	0x75, 0x74, 0x65, 0x2f, 0x70, 0x6f, 0x69, 0x6e, 0x74, 0x65, 0x72, 0x5f, 0x66, 0x6c, 0x61, 0x67
        /*0046*/ 	.byte	0x67, 0x65, 0x64, 0x2e, 0x68, 0x70, 0x70, 0x00
	.type		$str$26,@object
	.size		$str$26,($str$25 - $str$26)
$str$26:
        /*004e*/ 	.byte	0x2f, 0x74, 0x6d, 0x70, 0x2f, 0x63, 0x75, 0x74, 0x6c, 0x61, 0x73, 0x73, 0x5f, 0x73, 0x77, 0x65
        /*005e*/ 	.byte	0x65, 0x70, 0x5f, 0x73, 0x72, 0x63, 0x2f, 0x69, 0x6e, 0x63, 0x6c, 0x75, 0x64, 0x65, 0x2f, 0x63
        /*006e*/ 	.byte	0x75, 0x74, 0x65, 0x2f, 0x61, 0x74, 0x6f, 0x6d, 0x2f, 0x63, 0x6f, 0x70, 0x79, 0x5f, 0x74, 0x72
        /*007e*/ 	.byte	0x61, 0x69, 0x74, 0x73, 0x5f, 0x73, 0x6d, 0x31, 0x30, 0x30, 0x2e, 0x68, 0x70, 0x70, 0x00
	.type		$str$25,@object
	.size		$str$25,(__unnamed_1 - $str$25)
$str$25:
        /*008d*/ 	.byte	0x28, 0x28, 0x75, 0x69, 0x6e, 0x74, 0x33, 0x32, 0x5f, 0x74, 0x28, 0x74, 0x68, 0x72, 0x65, 0x61
        /*009d*/ 	.byte	0x64, 0x49, 0x64, 0x78, 0x2e, 0x78, 0x29, 0x20, 0x2f, 0x20, 0x33, 0x32, 0x29, 0x20, 0x25, 0x20
        /*00ad*/ 	.byte	0x34, 0x29, 0x20, 0x3d, 0x3d, 0x20, 0x28, 0x28, 0x28, 0x74, 0x6d, 0x65, 0x6d, 0x5f, 0x61, 0x64
        /*00bd*/ 	.byte	0x64, 0x72, 0x20, 0x3e, 0x3e, 0x20, 0x31, 0x36, 0x29, 0x20, 0x2f, 0x20, 0x33, 0x32, 0x29, 0x20
        /*00cd*/ 	.byte	0x25, 0x20, 0x34, 0x29, 0x00
	.type		__unnamed_1,@object
	.size		__unnamed_1,(__unnamed_2 - __unnamed_1)
__unnamed_1:
        /*00d2*/ 	.byte	0x61, 0x75, 0x74, 0x6f, 0x20, 0x63, 0x75, 0x74, 0x65, 0x3a, 0x3a, 0x61, 0x73, 0x5f, 0x70, 0x6f
        /* <DEDUP_REMOVED lines=24> */
        /*0262*/ 	.byte	0x00
	.type		__unnamed_2,@object
	.size		__unnamed_2,(.L_2 - __unnamed_2)
__unnamed_2:
        /* <DEDUP_REMOVED lines=41> */
.L_2:


//--------------------- .nv.shared._ZN7cutlass13device_kernelINS_4gemm6kernel13GemmUniversalIN4cute5tupleIJiiiiEEENS1_10collective13CollectiveMmaINS1_35MainloopSm100TmaUmmaWarpSpecializedILi5ELi2ELi4ENS5_IJNS4_1CILi1EEESB_SB_EEEEENS5_IJNSA_ILi64EEENSA_ILi128EEESE_EEEaNS5_IJlSB_lEEEaSH_NS4_8TiledMMAINS4_8MMA_AtomIJNS4_15SM100_MMA_S8_SSIaaiLi64ELi128ELNS4_4UMMA5MajorE0ELSM_0ELNSL_8SaturateE0EEEEEENS4_6LayoutISC_NS5_IJNSA_ILi0EEESR_SR_EEEEENS5_IJNS4_10UnderscoreESU_SU_EEEEENS4_13SM90_TMA_LOADENS4_14ComposedLayoutINS4_7SwizzleILi2ELi4ELi3EEENS4_18smem_ptr_flag_bitsILi8EEENSQ_INS5_IJNSA_ILi8EEESE_EEENS5_IJSE_SB_EEEEEEEvNS4_8identityESX_S17_vS18_EENS_8epilogue10collective18CollectiveEpilogueINS1A_23Sm100TmaWarpSpecializedILi2ELi2ELi32ELb0ELb0EEEJSG_NS5_IJNSQ_ISE_SB_EES1F_EEEaSH_aSH_NS1A_6fusion15FusionCallbacksIS1E_NS1H_17LinearCombinationIaiaiLNS_15FloatRoundStyleE2EEESG_S1G_JEEENS4_5SM1004TMEM4LOAD26SM100_TMEM_LOAD_16dp32b32xESX_S17_NS4_39AutoVectorizingCopyWithAssumedAlignmentILi128EEENS4_14SM90_TMA_STOREES17_S1S_S1S_EEEvvEEEEvNT_6ParamsE --------------------------
	.section	.nv.shared._ZN7cutlass13device_kernelINS_4gemm6kernel13GemmUniversalIN4cute5tupleIJiiiiEEENS1_10collective13CollectiveMmaINS1_35MainloopSm100TmaUmmaWarpSpecializedILi5ELi2ELi4ENS5_IJNS4_1CILi1EEESB_SB_EEEEENS5_IJNSA_ILi64EEENSA_ILi128EEESE_EEEaNS5_IJlSB_lEEEaSH_NS4_8TiledMMAINS4_8MMA_AtomIJNS4_15SM100_MMA_S8_SSIaaiLi64ELi128ELNS4_4UMMA5MajorE0ELSM_0ELNSL_8SaturateE0EEEEEENS4_6LayoutISC_NS5_IJNSA_ILi0EEESR_SR_EEEEENS5_IJNS4_10UnderscoreESU_SU_EEEEENS4_13SM90_TMA_LOADENS4_14ComposedLayoutINS4_7SwizzleILi2ELi4ELi3EEENS4_18smem_ptr_flag_bitsILi8EEENSQ_INS5_IJNSA_ILi8EEESE_EEENS5_IJSE_SB_EEEEEEEvNS4_8identityESX_S17_vS18_EENS_8epilogue10collective18CollectiveEpilogueINS1A_23Sm100TmaWarpSpecializedILi2ELi2ELi32ELb0ELb0EEEJSG_NS5_IJNSQ_ISE_SB_EES1F_EEEaSH_aSH_NS1A_6fusion15FusionCallbacksIS1E_NS1H_17LinearCombinationIaiaiLNS_15FloatRoundStyleE2EEESG_S1G_JEEENS4_5SM1004TMEM4LOAD26SM100_TMEM_LOAD_16dp32b32xESX_S17_NS4_39AutoVectorizingCopyWithAssumedAlignmentILi128EEENS4_14SM90_TMA_STOREES17_S1S_S1S_EEEvvEEEEvNT_6ParamsE,"aw",@nobits
	.sectionflags	@""
	.align	16
	.zero		1024


//--------------------- .nv.shared.reserved.0     --------------------------
	.section	.nv.shared.reserved.0,"aw",@nobits
	.weak		__nv_reservedSMEM_offset_0_alias
	.size		__nv_reservedSMEM_offset_0_alias, 0, 64
	.other		__nv_reservedSMEM_offset_0_alias,@"STO_CUDA_RESERVED_SHARED STV_DEFAULT"
__nv_reservedSMEM_offset_0_alias:
	.zero		0
.nv.shared.reserved.0:
	.zero		64
	.weak		__nv_reservedSMEM_tcgen05_partition
	.type		__nv_reservedSMEM_tcgen05_partition,@object
	.size		__nv_reservedSMEM_tcgen05_partition,(.L_0 - __nv_reservedSMEM_tcgen05_partition)
__nv_reservedSMEM_tcgen05_partition:
	.zero		32
.L_0:


//--------------------- .nv.global                --------------------------
	.section	.nv.global,"aw",@nobits
.nv.global:
	.type		_ZN40_INTERNAL_38961b66_4_k_cu_a7f81e5b_105684cute1_E,@object
	.size		_ZN40_INTERNAL_38961b66_4_k_cu_a7f81e5b_105684cute1_E,(_ZN40_INTERNAL_38961b66_4_k_cu_a7f81e5b_105684cuda3std3__45__cpo6cbeginE - _ZN40_INTERNAL_38961b66_4_k_cu_a7f81e5b_105684cute1_E)
_ZN40_INTERNAL_38961b66_4_k_cu_a7f81e5b_105684cute1_E:
	.zero		1
	.type		_ZN40_INTERNAL_38961b66_4_k_cu_a7f81e5b_105684cuda3std3__45__cpo6cbeginE,@object
	.size		_ZN40_INTERNAL_38961b66_4_k_cu_a7f81e5b_105684cuda3std3__45__cpo6cbeginE,(_ZN40_INTERNAL_38961b66_4_k_cu_a7f81e5b_105684cuda3std3__48in_placeE - _ZN40_INTERNAL_38961b66_4_k_cu_a7f81e5b_105684cuda3std3__45__cpo6cbeginE)
_ZN40_INTERNAL_38961b66_4_k_cu_a7f81e5b_105684cuda3std3__45__cpo6cbeginE:
	.zero		1
	.type		_ZN40_INTERNAL_38961b66_4_k_cu_a7f81e5b_105684cuda3std3__48in_placeE,@object
	.size		_ZN40_INTERNAL_38961b66_4_k_cu_a7f81e5b_105684cuda3std3__48in_placeE,(_ZN40_INTERNAL_38961b66_4_k_cu_a7f81e5b_105684cuda3std6ranges3__45__cpo9iter_moveE - _ZN40_INTERNAL_38961b66_4_k_cu_a7f81e5b_105684cuda3std3__48in_placeE)
_ZN40_INTERNAL_38961b66_4_k_cu_a7f81e5b_105684cuda3std3__48in_placeE:
	.zero		1
	.type		_ZN40_INTERNAL_38961b66_4_k_cu_a7f81e5b_105684cuda3std6ranges3__45__cpo9iter_moveE,@object
	.size		_ZN40_INTERNAL_38961b66_4_k_cu_a7f81e5b_105684cuda3std6ranges3__45__cpo9iter_moveE,(_ZN40_INTERNAL_38961b66_4_k_cu_a7f81e5b_105684cuda3std3__45__cpo5beginE - _ZN40_INTERNAL_38961b66_4_k_cu_a7f81e5b_105684cuda3std6ranges3__45__cpo9iter_moveE)
_ZN40_INTERNAL_38961b66_4_k_cu_a7f81e5b_105684cuda3std6ranges3__45__cpo9iter_moveE:
	.zero		1
	.type		_ZN40_INTERNAL_38961b66_4_k_cu_a7f81e5b_105684cuda3std3__45__cpo5beginE,@object
	.size		_ZN40_INTERNAL_38961b66_4_k_cu_a7f81e5b_105684cuda3std3__45__cpo5beginE,(_ZN40_INTERNAL_38961b66_4_k_cu_a7f81e5b_105684cuda3std3__442_GLOBAL__N__38961b66_4_k_cu_a7f81e5b_105686ignoreE - _ZN40_INTERNAL_38961b66_4_k_cu_a7f81e5b_105684cuda3std3__45__cpo5beginE)
_ZN40_INTERNAL_38961b66_4_k_cu_a7f81e5b_105684cuda3std3__45__cpo5beginE:
	.zero		1
	.type		_ZN40_INTERNAL_38961b66_4_k_cu_a7f81e5b_105684cuda3std3__442_GLOBAL__N__38961b66_4_k_cu_a7f81e5b_105686ignoreE,@object
	.size		_ZN40_INTERNAL_38961b66_4_k_cu_a7f81e5b_105684cuda3std3__442_GLOBAL__N__38961b66_4_k_cu_a7f81e5b_105686ignoreE,(_ZN40_INTERNAL_38961b66_4_k_cu_a7f81e5b_105684cute7productE - _ZN40_INTERNAL_38961b66_4_k_cu_a7f81e5b_105684cuda3std3__442_GLOBAL__N__38961b66_4_k_cu_a7f81e5b_105686ignoreE)
_ZN40_INTERNAL_38961b66_4_k_cu_a7f81e5b_105684cuda3std3__442_GLOBAL__N__38961b66_4_k_cu_a7f81e5b_105686ignoreE:
	.zero		1
	.type		_ZN40_INTERNAL_38961b66_4_k_cu_a7f81e5b_105684cute7productE,@object
	.size		_ZN40_INTERNAL_38961b66_4_k_cu_a7f81e5b_105684cute7productE,(_ZN40_INTERNAL_38961b66_4_k_cu_a7f81e5b_105684cuda3std3__45__cpo3endE - _ZN40_INTERNAL_38961b66_4_k_cu_a7f81e5b_105684cute7productE)
_ZN40_INTERNAL_38961b66_4_k_cu_a7f81e5b_105684cute7productE:
	.zero		1
	.type		_ZN40_INTERNAL_38961b66_4_k_cu_a7f81e5b_105684cuda3std3__45__cpo3endE,@object
	.size		_ZN40_INTERNAL_38961b66_4_k_cu_a7f81e5b_105684cuda3std3__45__cpo3endE,(_ZN40_INTERNAL_38961b66_4_k_cu_a7f81e5b_105684cuda3std3__419piecewise_constructE - _ZN40_INTERNAL_38961b66_4_k_cu_a7f81e5b_105684cuda3std3__45__cpo3endE)
_ZN40_INTERNAL_38961b66_4_k_cu_a7f81e5b_105684cuda3std3__45__cpo3endE:
	.zero		1
	.type		_ZN40_INTERNAL_38961b66_4_k_cu_a7f81e5b_105684cuda3std3__419piecewise_constructE,@object
	.size		_ZN40_INTERNAL_38961b66_4_k_cu_a7f81e5b_105684cuda3std3__419piecewise_constructE,(_ZN40_INTERNAL_38961b66_4_k_cu_a7f81e5b_105684cuda3std3__45__cpo4cendE - _ZN40_INTERNAL_38961b66_4_k_cu_a7f81e5b_105684cuda3std3__419piecewise_constructE)
_ZN40_INTERNAL_38961b66_4_k_cu_a7f81e5b_105684cuda3std3__419piecewise_constructE:
	.zero		1
	.type		_ZN40_INTERNAL_38961b66_4_k_cu_a7f81e5b_105684cuda3std3__45__cpo4cendE,@object
	.size		_ZN40_INTERNAL_38961b66_4_k_cu_a7f81e5b_105684cuda3std3__45__cpo4cendE,(_ZN40_INTERNAL_38961b66_4_k_cu_a7f81e5b_105684cuda3std6ranges3__45__cpo4swapE - _ZN40_INTERNAL_38961b66_4_k_cu_a7f81e5b_105684cuda3std3__45__cpo4cendE)
_ZN40_INTERNAL_38961b66_4_k_cu_a7f81e5b_105684cuda3std3__45__cpo4cendE:
	.zero		1
	.type		_ZN40_INTERNAL_38961b66_4_k_cu_a7f81e5b_105684cuda3std6ranges3__45__cpo4swapE,@object
	.size		_ZN40_INTERNAL_38961b66_4_k_cu_a7f81e5b_105684cuda3std6ranges3__45__cpo4swapE,(.L_10 - _ZN40_INTERNAL_38961b66_4_k_cu_a7f81e5b_105684cuda3std6ranges3__45__cpo4swapE)
_ZN40_INTERNAL_38961b66_4_k_cu_a7f81e5b_105684cuda3std6ranges3__45__cpo4swapE:
	.zero		1
.L_10:


//--------------------- .nv.constant0._ZN7cutlass13device_kernelINS_4gemm6kernel13GemmUniversalIN4cute5tupleIJiiiiEEENS1_10collective13CollectiveMmaINS1_35MainloopSm100TmaUmmaWarpSpecializedILi5ELi2ELi4ENS5_IJNS4_1CILi1EEESB_SB_EEEEENS5_IJNSA_ILi64EEENSA_ILi128EEESE_EEEaNS5_IJlSB_lEEEaSH_NS4_8TiledMMAINS4_8MMA_AtomIJNS4_15SM100_MMA_S8_SSIaaiLi64ELi128ELNS4_4UMMA5MajorE0ELSM_0ELNSL_8SaturateE0EEEEEENS4_6LayoutISC_NS5_IJNSA_ILi0EEESR_SR_EEEEENS5_IJNS4_10UnderscoreESU_SU_EEEEENS4_13SM90_TMA_LOADENS4_14ComposedLayoutINS4_7SwizzleILi2ELi4ELi3EEENS4_18smem_ptr_flag_bitsILi8EEENSQ_INS5_IJNSA_ILi8EEESE_EEENS5_IJSE_SB_EEEEEEEvNS4_8identityESX_S17_vS18_EENS_8epilogue10collective18CollectiveEpilogueINS1A_23Sm100TmaWarpSpecializedILi2ELi2ELi32ELb0ELb0EEEJSG_NS5_IJNSQ_ISE_SB_EES1F_EEEaSH_aSH_NS1A_6fusion15FusionCallbacksIS1E_NS1H_17LinearCombinationIaiaiLNS_15FloatRoundStyleE2EEESG_S1G_JEEENS4_5SM1004TMEM4LOAD26SM100_TMEM_LOAD_16dp32b32xESX_S17_NS4_39AutoVectorizingCopyWithAssumedAlignmentILi128EEENS4_14SM90_TMA_STOREES17_S1S_S1S_EEEvvEEEEvNT_6ParamsE --------------------------
	.section	.nv.constant0._ZN7cutlass13device_kernelINS_4gemm6kernel13GemmUniversalIN4cute5tupleIJiiiiEEENS1_10collective13CollectiveMmaINS1_35MainloopSm100TmaUmmaWarpSpecializedILi5ELi2ELi4ENS5_IJNS4_1CILi1EEESB_SB_EEEEENS5_IJNSA_ILi64EEENSA_ILi128EEESE_EEEaNS5_IJlSB_lEEEaSH_NS4_8TiledMMAINS4_8MMA_AtomIJNS4_15SM100_MMA_S8_SSIaaiLi64ELi128ELNS4_4UMMA5MajorE0ELSM_0ELNSL_8SaturateE0EEEEEENS4_6LayoutISC_NS5_IJNSA_ILi0EEESR_SR_EEEEENS5_IJNS4_10UnderscoreESU_SU_EEEEENS4_13SM90_TMA_LOADENS4_14ComposedLayoutINS4_7SwizzleILi2ELi4ELi3EEENS4_18smem_ptr_flag_bitsILi8EEENSQ_INS5_IJNSA_ILi8EEESE_EEENS5_IJSE_SB_EEEEEEEvNS4_8identityESX_S17_vS18_EENS_8epilogue10collective18CollectiveEpilogueINS1A_23Sm100TmaWarpSpecializedILi2ELi2ELi32ELb0ELb0EEEJSG_NS5_IJNSQ_ISE_SB_EES1F_EEEaSH_aSH_NS1A_6fusion15FusionCallbacksIS1E_NS1H_17LinearCombinationIaiaiLNS_15FloatRoundStyleE2EEESG_S1G_JEEENS4_5SM1004TMEM4LOAD26SM100_TMEM_LOAD_16dp32b32xESX_S17_NS4_39AutoVectorizingCopyWithAssumedAlignmentILi128EEENS4_14SM90_TMA_STOREES17_S1S_S1S_EEEvvEEEEvNT_6ParamsE,"a",@progbits
	.sectionflags	@""
	.align	4
.nv.constant0._ZN7cutlass13device_kernelINS_4gemm6kernel13GemmUniversalIN4cute5tupleIJiiiiEEENS1_10collective13CollectiveMmaINS1_35MainloopSm100TmaUmmaWarpSpecializedILi5ELi2ELi4ENS5_IJNS4_1CILi1EEESB_SB_EEEEENS5_IJNSA_ILi64EEENSA_ILi128EEESE_EEEaNS5_IJlSB_lEEEaSH_NS4_8TiledMMAINS4_8MMA_AtomIJNS4_15SM100_MMA_S8_SSIaaiLi64ELi128ELNS4_4UMMA5MajorE0ELSM_0ELNSL_8SaturateE0EEEEEENS4_6LayoutISC_NS5_IJNSA_ILi0EEESR_SR_EEEEENS5_IJNS4_10UnderscoreESU_SU_EEEEENS4_13SM90_TMA_LOADENS4_14ComposedLayoutINS4_7SwizzleILi2ELi4ELi3EEENS4_18smem_ptr_flag_bitsILi8EEENSQ_INS5_IJNSA_ILi8EEESE_EEENS5_IJSE_SB_EEEEEEEvNS4_8identityESX_S17_vS18_EENS_8epilogue10collective18CollectiveEpilogueINS1A_23Sm100TmaWarpSpecializedILi2ELi2ELi32ELb0ELb0EEEJSG_NS5_IJNSQ_ISE_SB_EES1F_EEEaSH_aSH_NS1A_6fusion15FusionCallbacksIS1E_NS1H_17LinearCombinationIaiaiLNS_15FloatRoundStyleE2EEESG_S1G_JEEENS4_5SM1004TMEM4LOAD26SM100_TMEM_LOAD_16dp32b32xESX_S17_NS4_39AutoVectorizingCopyWithAssumedAlignmentILi128EEENS4_14SM90_TMA_STOREES17_S1S_S1S_EEEvvEEEEvNT_6ParamsE:
	.zero		2944


//--------------------- SYMBOLS --------------------------

	.type		.nv.reservedSmem.offset0,@object
	.size		.nv.reservedSmem.offset0,0x4
	.type		.nv.reservedSmem.cap,@object
	.size		.nv.reservedSmem.cap,0x4
	.type		__assertfail,@function
